	.headerflags	@"EF_CUDA_TEXMODE_UNIFIED EF_CUDA_64BIT_ADDRESS EF_CUDA_SM86 EF_CUDA_VIRTUAL_SM(EF_CUDA_SM86)"
	.elftype	@"ET_EXEC"


//--------------------- .nv.info                  --------------------------
	.section	.nv.info,"",@"SHT_CUDA_INFO"
	.align	4


	//----- nvinfo : EIATTR_REGCOUNT
	.align		4
        /*0000*/ 	.byte	0x04, 0x2f
        /*0002*/ 	.short	(.L_1 - .L_0)
	.align		4
.L_0:
        /*0004*/ 	.word	index@(triton_bmm)
        /*0008*/ 	.word	0x00000050


	//----- nvinfo : EIATTR_MAX_STACK_SIZE
	.align		4
.L_1:
        /*000c*/ 	.byte	0x04, 0x23
        /*000e*/ 	.short	(.L_3 - .L_2)
	.align		4
.L_2:
        /*0010*/ 	.word	index@(triton_bmm)
        /*0014*/ 	.word	0x00000000


	//----- nvinfo : EIATTR_MIN_STACK_SIZE
	.align		4
.L_3:
        /*0018*/ 	.byte	0x04, 0x12
        /*001a*/ 	.short	(.L_5 - .L_4)
	.align		4
.L_4:
        /*001c*/ 	.word	index@(triton_bmm)
        /*0020*/ 	.word	0x00000000


	//----- nvinfo : EIATTR_FRAME_SIZE
	.align		4
.L_5:
        /*0024*/ 	.byte	0x04, 0x11
        /*0026*/ 	.short	(.L_7 - .L_6)
	.align		4
.L_6:
        /*0028*/ 	.word	index@(triton_bmm)
        /*002c*/ 	.word	0x00000000
.L_7:


//--------------------- .nv.info.triton_bmm       --------------------------
	.section	.nv.info.triton_bmm,"",@"SHT_CUDA_INFO"
	.align	4


	//----- nvinfo : EIATTR_CUDA_API_VERSION
	.align		4
        /*0000*/ 	.byte	0x04, 0x37
        /*0002*/ 	.short	(.L_9 - .L_8)
.L_8:
        /*0004*/ 	.word	0x0000007b


	//----- nvinfo : EIATTR_SW2861232_WAR
	.align		4
.L_9:
        /*0008*/ 	.byte	0x01, 0x35
	.zero		2


	//----- nvinfo : EIATTR_PARAM_CBANK
	.align		4
        /*000c*/ 	.byte	0x04, 0x0a
        /*000e*/ 	.short	(.L_11 - .L_10)
	.align		4
.L_10:
        /*0010*/ 	.word	index@(.nv.constant0.triton_bmm)
        /*0014*/ 	.short	0x0160
        /*0016*/ 	.short	0x0018


	//----- nvinfo : EIATTR_CBANK_PARAM_SIZE
	.align		4
.L_11:
        /*0018*/ 	.byte	0x03, 0x19
        /*001a*/ 	.short	0x0018


	//----- nvinfo : EIATTR_KPARAM_INFO
	.align		4
        /*001c*/ 	.byte	0x04, 0x17
        /*001e*/ 	.short	(.L_13 - .L_12)
.L_12:
        /*0020*/ 	.word	0x00000000
        /*0024*/ 	.short	0x0002
        /*0026*/ 	.short	0x0010
        /*0028*/ 	.byte	0x00, 0xf0, 0x21, 0x00


	//----- nvinfo : EIATTR_KPARAM_INFO
	.align		4
.L_13:
        /*002c*/ 	.byte	0x04, 0x17
        /*002e*/ 	.short	(.L_15 - .L_14)
.L_14:
        /*0030*/ 	.word	0x00000000
        /*0034*/ 	.short	0x0001
        /*0036*/ 	.short	0x0008
        /*0038*/ 	.byte	0x00, 0xf0, 0x21, 0x00


	//----- nvinfo : EIATTR_KPARAM_INFO
	.align		4
.L_15:
        /*003c*/ 	.byte	0x04, 0x17
        /*003e*/ 	.short	(.L_17 - .L_16)
.L_16:
        /*0040*/ 	.word	0x00000000
        /*0044*/ 	.short	0x0000
        /*0046*/ 	.short	0x0000
        /*0048*/ 	.byte	0x00, 0xf0, 0x21, 0x00


	//----- nvinfo : EIATTR_MAXREG_COUNT
	.align		4
.L_17:
        /*004c*/ 	.byte	0x03, 0x1b
        /*004e*/ 	.short	0x00ff


	//----- nvinfo : EIATTR_EXIT_INSTR_OFFSETS
	.align		4
        /*0050*/ 	.byte	0x04, 0x1c
        /*0052*/ 	.short	(.L_19 - .L_18)


	//   ....[0]....
.L_18:
        /*0054*/ 	.word	0x000035c0


	//   ....[1]....
        /*0058*/ 	.word	0x000035f0


	//----- nvinfo : EIATTR_MAX_THREADS
	.align		4
.L_19:
        /*005c*/ 	.byte	0x04, 0x05
        /*005e*/ 	.short	(.L_21 - .L_20)
.L_20:
        /*0060*/ 	.word	0x00000020
        /*0064*/ 	.word	0x00000001
        /*0068*/ 	.word	0x00000001
.L_21:


//--------------------- .nv.rel.action            --------------------------
	.section	.nv.rel.action,"",@"SHT_CUDA_RELOCINFO"
	.align	8
	.sectionentsize	8
        /*0000*/ 	.byte	0x73, 0x00, 0x00, 0x00, 0x00, 0x00, 0x00, 0x00, 0x00, 0x00, 0x00, 0x11, 0x25, 0x00, 0x05, 0x36


//--------------------- .nv.constant0.triton_bmm  --------------------------
	.section	.nv.constant0.triton_bmm,"a",@progbits
	.align	4
.nv.constant0.triton_bmm:
	.zero		376


//--------------------- .text.triton_bmm          --------------------------
	.section	.text.triton_bmm,"ax",@progbits
	.sectionflags	@"SHF_BARRIERS=1"
	.sectioninfo	@"SHI_REGISTERS=80"
	.align	128
        .global         triton_bmm
        .type           triton_bmm,@function
        .size           triton_bmm,(.L_x_1 - triton_bmm)
        .other          triton_bmm,@"STO_CUDA_ENTRY STV_DEFAULT"
triton_bmm:
.text.triton_bmm:
[----:B------:R-:W-:-:S02]  /*0000*/  MOV R1, c[0x0][0x28] ;  /* 0x00000a0000017a02 */ /* 0x000fc40000000f00 */
[----:B------:R-:W0:Y:S01]  /*0010*/  S2R R69, SR_CTAID.X ;  /* 0x0000000000457919 */ /* 0x000e220000002500 */
[----:B------:R-:W-:Y:S01]  /*0020*/  MOV R29, 0x4 ;  /* 0x00000004001d7802 */ /* 0x000fe20000000f00 */
[----:B------:R-:W-:Y:S01]  /*0030*/  CS2R R60, SRZ ;  /* 0x00000000003c7805 */ /* 0x000fe2000001ff00 */
[----:B------:R-:W-:Y:S01]  /*0040*/  CS2R R58, SRZ ;  /* 0x00000000003a7805 */ /* 0x000fe2000001ff00 */
[----:B------:R-:W1:Y:S01]  /*0050*/  S2R R33, SR_CTAID.Y ;  /* 0x0000000000217919 */ /* 0x000e620000002600 */
[----:B------:R-:W-:Y:S01]  /*0060*/  CS2R R36, SRZ ;  /* 0x0000000000247805 */ /* 0x000fe2000001ff00 */
        /* <DEDUP_REMOVED lines=11> */
[----:B------:R-:W-:Y:S01]  /*0120*/  ULDC.64 UR4, c[0x0][0x118] ;  /* 0x0000460000047ab9 */ /* 0x000fe20000000a00 */
[----:B0-----:R-:W-:-:S04]  /*0130*/  SHF.R.S32.HI R0, RZ, 0x1f, R69 ;  /* 0x0000001fff007819 */ /* 0x001fc80000011445 */
[----:B------:R-:W-:-:S04]  /*0140*/  LEA.HI R0, R0, R69, RZ, 0x3 ;  /* 0x0000004500007211 */ /* 0x000fc800078f18ff */
[----:B------:R-:W-:-:S04]  /*0150*/  LOP3.LUT R32, R0, 0xfffffff8, RZ, 0xc0, !PT ;  /* 0xfffffff800207812 */ /* 0x000fc800078ec0ff */
[C---:B------:R-:W-:Y:S02]  /*0160*/  IADD3 R0, -R32.reuse, 0x1, RZ ;  /* 0x0000000120007810 */ /* 0x040fe40007ffe1ff */
[----:B------:R-:W-:Y:S02]  /*0170*/  IADD3 R4, -R32, R69, RZ ;  /* 0x0000004520047210 */ /* 0x000fe40007ffe1ff */
[----:B------:R-:W-:Y:S02]  /*0180*/  IMNMX R65, R0, 0x8, PT ;  /* 0x0000000800417817 */ /* 0x000fe40003800200 */
[----:B------:R-:W-:Y:S02]  /*0190*/  IABS R6, R4 ;  /* 0x0000000400067213 */ /* 0x000fe40000000000 */
[-C--:B------:R-:W-:Y:S02]  /*01a0*/  IABS R66, R65.reuse ;  /* 0x0000004100427213 */ /* 0x080fe40000000000 */
[----:B------:R-:W-:-:S02]  /*01b0*/  IABS R5, R65 ;  /* 0x0000004100057213 */ /* 0x000fc40000000000 */
[----:B------:R-:W0:Y:S01]  /*01c0*/  I2F.RP R0, R66 ;  /* 0x0000004200007306 */ /* 0x000e220000209400 */
[----:B------:R-:W-:Y:S02]  /*01d0*/  LOP3.LUT R4, R4, R65, RZ, 0x3c, !PT ;  /* 0x0000004104047212 */ /* 0x000fe400078e3cff */
[----:B------:R-:W-:Y:S02]  /*01e0*/  IADD3 R68, RZ, -R5, RZ ;  /* 0x80000005ff447210 */ /* 0x000fe40007ffe0ff */
[----:B------:R-:W-:-:S03]  /*01f0*/  ISETP.GE.AND P2, PT, R4, RZ, PT ;  /* 0x000000ff0400720c */ /* 0x000fc60003f46270 */
[----:B0-----:R-:W0:Y:S02]  /*0200*/  MUFU.RCP R0, R0 ;  /* 0x0000000000007308 */ /* 0x001e240000001000 */
[----:B0-----:R-:W-:Y:S02]  /*0210*/  IADD3 R2, R0, 0xffffffe, RZ ;  /* 0x0ffffffe00027810 */ /* 0x001fe40007ffe0ff */
[----:B------:R-:W0:Y:S04]  /*0220*/  S2R R0, SR_TID.X ;  /* 0x0000000000007919 */ /* 0x000e280000002100 */
[----:B------:R2:W3:Y:S02]  /*0230*/  F2I.FTZ.U32.TRUNC.NTZ R3, R2 ;  /* 0x0000000200037305 */ /* 0x0004e4000021f000 */
[----:B--2---:R-:W-:-:S02]  /*0240*/  MOV R2, RZ ;  /* 0x000000ff00027202 */ /* 0x004fc40000000f00 */
[----:B---3--:R-:W-:-:S05]  /*0250*/  IADD3 R71, RZ, -R3, RZ ;  /* 0x80000003ff477210 */ /* 0x008fca0007ffe0ff */
[----:B------:R-:W-:Y:S01]  /*0260*/  IMAD R71, R71, R66, RZ ;  /* 0x0000004247477224 */ /* 0x000fe200078e02ff */
[C---:B0-----:R-:W-:Y:S02]  /*0270*/  SHF.L.U32 R4, R0.reuse, 0x2, RZ ;  /* 0x0000000200047819 */ /* 0x041fe400000006ff */
[----:B------:R-:W-:Y:S01]  /*0280*/  SHF.L.U32 R67, R0, 0x1, RZ ;  /* 0x0000000100437819 */ /* 0x000fe200000006ff */
[----:B------:R-:W-:Y:S01]  /*0290*/  IMAD.HI.U32 R71, R3, R71, R2 ;  /* 0x0000004703477227 */ /* 0x000fe200078e0002 */
[----:B------:R-:W-:Y:S02]  /*02a0*/  LOP3.LUT R72, R4, 0xc, RZ, 0xc0, !PT ;  /* 0x0000000c04487812 */ /* 0x000fe400078ec0ff */
[----:B------:R-:W-:-:S03]  /*02b0*/  LOP3.LUT R70, R67, 0x3e, RZ, 0xc0, !PT ;  /* 0x0000003e43467812 */ /* 0x000fc600078ec0ff */
[----:B------:R-:W-:Y:S01]  /*02c0*/  IMAD.HI.U32 R5, R71, R6, RZ ;  /* 0x0000000647057227 */ /* 0x000fe200078e00ff */
[----:B------:R-:W-:-:S03]  /*02d0*/  ISETP.GE.U32.AND P0, PT, R70, 0x32, PT ;  /* 0x000000324600780c */ /* 0x000fc60003f06070 */
[----:B------:R-:W-:Y:S01]  /*02e0*/  IMAD R3, R5, R68, R6 ;  /* 0x0000004405037224 */ /* 0x000fe200078e0206 */
[----:B------:R-:W-:Y:S01]  /*02f0*/  SHF.R.U32.HI R10, RZ, 0x2, R0 ;  /* 0x00000002ff0a7819 */ /* 0x000fe20000011600 */
[----:B-1----:R-:W-:-:S03]  /*0300*/  IMAD R8, R33, 0x32, R70 ;  /* 0x0000003221087824 */ /* 0x002fc600078e0246 */
[----:B------:R-:W-:Y:S01]  /*0310*/  ISETP.GT.U32.AND P3, PT, R66, R3, PT ;  /* 0x000000034200720c */ /* 0x000fe20003f64070 */
[----:B------:R-:W-:Y:S01]  /*0320*/  CS2R R62, SRZ ;  /* 0x00000000003e7805 */ /* 0x000fe2000001ff00 */
[----:B------:R-:W-:Y:S01]  /*0330*/  IMAD.WIDE R8, R8, R29, c[0x0][0x160] ;  /* 0x0000580008087625 */ /* 0x000fe200078e021d */
[----:B------:R-:W-:-:S10]  /*0340*/  SGXT.U32 R10, R10, 0x3 ;  /* 0x000000030a0a781a */ /* 0x000fd40000000000 */
[-C--:B------:R-:W-:Y:S01]  /*0350*/  @!P3 IADD3 R3, R3, -R66.reuse, RZ ;  /* 0x800000420303b210 */ /* 0x080fe20007ffe0ff */
[----:B------:R0:W2:Y:S01]  /*0360*/  @!P0 LDG.E.64 R60, [R8.64] ;  /* 0x00000004083c8981 */ /* 0x0000a2000c1e1b00 */
[----:B------:R-:W-:Y:S02]  /*0370*/  @!P3 IADD3 R5, R5, 0x1, RZ ;  /* 0x000000010505b810 */ /* 0x000fe40007ffe0ff */
[----:B------:R-:W-:Y:S01]  /*0380*/  ISETP.GE.U32.AND P1, PT, R3, R66, PT ;  /* 0x000000420300720c */ /* 0x000fe20003f26070 */
[----:B------:R0:W3:Y:S01]  /*0390*/  @!P0 LDG.E.64 R58, [R8.64] ;  /* 0x00000004083a8981 */ /* 0x0000e2000c1e1b00 */
[----:B------:R-:W-:Y:S02]  /*03a0*/  MOV R3, RZ ;  /* 0x000000ff00037202 */ /* 0x000fe40000000f00 */
[----:B------:R-:W-:Y:S01]  /*03b0*/  LOP3.LUT R11, R10, 0x30, RZ, 0xfc, !PT ;  /* 0x000000300a0b7812 */ /* 0x000fe200078efcff */
[----:B------:R0:W4:Y:S04]  /*03c0*/  @!P0 LDG.E.64 R36, [R8.64] ;  /* 0x0000000408248981 */ /* 0x000128000c1e1b00 */
[----:B------:R0:W5:Y:S04]  /*03d0*/  @!P0 LDG.E.64 R44, [R8.64] ;  /* 0x00000004082c8981 */ /* 0x000168000c1e1b00 */
[----:B------:R-:W-:Y:S01]  /*03e0*/  @P1 IADD3 R5, R5, 0x1, RZ ;  /* 0x0000000105051810 */ /* 0x000fe20007ffe0ff */
[----:B------:R0:W5:Y:S01]  /*03f0*/  @!P0 LDG.E.64 R40, [R8.64] ;  /* 0x0000000408288981 */ /* 0x000162000c1e1b00 */
[----:B------:R-:W-:-:S02]  /*0400*/  ISETP.NE.AND P1, PT, R65, RZ, PT ;  /* 0x000000ff4100720c */ /* 0x000fc40003f25270 */
[----:B------:R-:W-:Y:S01]  /*0410*/  LOP3.LUT R65, RZ, R65, RZ, 0x33, !PT ;  /* 0x00000041ff417212 */ /* 0x000fe200078e33ff */
[----:B------:R0:W5:Y:S01]  /*0420*/  @!P0 LDG.E.64 R42, [R8.64] ;  /* 0x00000004082a8981 */ /* 0x000162000c1e1b00 */
[----:B------:R-:W-:-:S03]  /*0430*/  @!P2 IADD3 R5, -R5, RZ, RZ ;  /* 0x000000ff0505a210 */ /* 0x000fc60007ffe1ff */
[----:B------:R0:W5:Y:S01]  /*0440*/  @!P0 LDG.E.64 R46, [R8.64] ;  /* 0x00000004082e8981 */ /* 0x000162000c1e1b00 */
[----:B------:R-:W-:-:S03]  /*0450*/  SEL R5, R65, R5, !P1 ;  /* 0x0000000541057207 */ /* 0x000fc60004800000 */
[----:B------:R0:W5:Y:S01]  /*0460*/  @!P0 LDG.E.64 R34, [R8.64] ;  /* 0x0000000408228981 */ /* 0x000162000c1e1b00 */
[----:B------:R-:W-:Y:S02]  /*0470*/  SHF.R.S32.HI R4, RZ, 0x1b, R5 ;  /* 0x0000001bff047819 */ /* 0x000fe40000011405 */
[----:B------:R-:W-:Y:S01]  /*0480*/  LEA R64, R5, R72, 0x4 ;  /* 0x0000004805407211 */ /* 0x000fe200078e20ff */
[----:B------:R0:W5:Y:S01]  /*0490*/  @!P0 LDG.E.64 R2, [R8.64] ;  /* 0x0000000408028981 */ /* 0x000162000c1e1b00 */
[----:B------:R-:W-:-:S03]  /*04a0*/  SGXT R5, R4, 0x1 ;  /* 0x000000010405781a */ /* 0x000fc60000000200 */
[----:B------:R0:W5:Y:S01]  /*04b0*/  @!P0 LDG.E.64 R38, [R8.64] ;  /* 0x0000000408268981 */ /* 0x000162000c1e1b00 */
[----:B------:R-:W-:-:S03]  /*04c0*/  LEA.HI R5, R5, R64, RZ, 0x4 ;  /* 0x0000004005057211 */ /* 0x000fc600078f20ff */
[----:B------:R0:W5:Y:S01]  /*04d0*/  @!P0 LDG.E.64 R56, [R8.64] ;  /* 0x0000000408388981 */ /* 0x000162000c1e1b00 */
[----:B------:R-:W-:-:S03]  /*04e0*/  LOP3.LUT R7, R5, 0xfffffff0, RZ, 0xc0, !PT ;  /* 0xfffffff005077812 */ /* 0x000fc600078ec0ff */
[----:B------:R0:W5:Y:S01]  /*04f0*/  @!P0 LDG.E.64 R54, [R8.64] ;  /* 0x0000000408368981 */ /* 0x000162000c1e1b00 */
[----:B------:R-:W-:-:S03]  /*0500*/  IADD3 R12, R64, -R7, RZ ;  /* 0x80000007400c7210 */ /* 0x000fc60007ffe0ff */
[----:B------:R0:W5:Y:S01]  /*0510*/  @!P0 LDG.E.64 R52, [R8.64] ;  /* 0x0000000408348981 */ /* 0x000162000c1e1b00 */
[----:B------:R-:W-:-:S03]  /*0520*/  ISETP.GE.U32.AND P3, PT, R11, 0x32, PT ;  /* 0x000000320b00780c */ /* 0x000fc60003f66070 */
[----:B------:R0:W5:Y:S01]  /*0530*/  @!P0 LDG.E.64 R48, [R8.64] ;  /* 0x0000000408308981 */ /* 0x000162000c1e1b00 */
[----:B------:R-:W-:-:S03]  /*0540*/  SHF.L.U32 R77, R11, 0x4, RZ ;  /* 0x000000040b4d7819 */ /* 0x000fc600000006ff */
[----:B------:R0:W5:Y:S01]  /*0550*/  @!P0 LDG.E.64 R50, [R8.64] ;  /* 0x0000000408328981 */ /* 0x000162000c1e1b00 */
[----:B------:R-:W-:-:S03]  /*0560*/  IMAD R12, R33, 0x320, R12 ;  /* 0x00000320210c7824 */ /* 0x000fc600078e020c */
[----:B------:R0:W5:Y:S01]  /*0570*/  @!P0 LDG.E.64 R62, [R8.64] ;  /* 0x00000004083e8981 */ /* 0x000162000c1e1b00 */
[C---:B------:R-:W-:Y:S02]  /*0580*/  LOP3.LUT R11, R10.reuse, 0x8, RZ, 0xfc, !PT ;  /* 0x000000080a0b7812 */ /* 0x040fe400078efcff */
[----:B------:R-:W-:Y:S02]  /*0590*/  SHF.L.U32 R73, R10, 0x4, RZ ;  /* 0x000000040a497819 */ /* 0x000fe400000006ff */
[----:B------:R-:W-:Y:S02]  /*05a0*/  SHF.L.U32 R75, R11, 0x4, RZ ;  /* 0x000000040b4b7819 */ /* 0x000fe400000006ff */
[-C--:B------:R-:W-:Y:S02]  /*05b0*/  IADD3 R18, R73, R12.reuse, RZ ;  /* 0x0000000c49127210 */ /* 0x080fe40007ffe0ff */
[-C--:B------:R-:W-:Y:S02]  /*05c0*/  IADD3 R14, R77, R12.reuse, RZ ;  /* 0x0000000c4d0e7210 */ /* 0x080fe40007ffe0ff */
[----:B------:R-:W-:-:S02]  /*05d0*/  IADD3 R12, R75, R12, RZ ;  /* 0x0000000c4b0c7210 */ /* 0x000fc40007ffe0ff */
[C---:B------:R-:W-:Y:S02]  /*05e0*/  IADD3 R16, R18.reuse, 0x100, RZ ;  /* 0x0000010012107810 */ /* 0x040fe40007ffe0ff */
[C---:B------:R-:W-:Y:S02]  /*05f0*/  IADD3 R20, R18.reuse, 0x180, RZ ;  /* 0x0000018012147810 */ /* 0x040fe40007ffe0ff */
[C---:B------:R-:W-:Y:S01]  /*0600*/  IADD3 R24, R18.reuse, 0x200, RZ ;  /* 0x0000020012187810 */ /* 0x040fe20007ffe0ff */
[----:B------:R-:W-:Y:S01]  /*0610*/  CS2R R4, SRZ ;  /* 0x0000000000047805 */ /* 0x000fe2000001ff00 */
[----:B------:R-:W-:Y:S01]  /*0620*/  IADD3 R28, R18, 0x280, RZ ;  /* 0x00000280121c7810 */ /* 0x000fe20007ffe0ff */
[----:B------:R-:W-:Y:S01]  /*0630*/  CS2R R6, SRZ ;  /* 0x0000000000067805 */ /* 0x000fe2000001ff00 */
[----:B------:R-:W-:-:S04]  /*0640*/  IMAD.WIDE R14, R14, R29, c[0x0][0x168] ;  /* 0x00005a000e0e7625 */ /* 0x000fc800078e021d */
[-C--:B------:R-:W-:Y:S01]  /*0650*/  IMAD.WIDE R10, R18, R29.reuse, c[0x0][0x168] ;  /* 0x00005a00120a7625 */ /* 0x080fe200078e021d */
[----:B------:R1:W5:Y:S03]  /*0660*/  @!P3 LDG.E.128 R4, [R14.64] ;  /* 0x000000040e04b981 */ /* 0x000366000c1e1d00 */
[-C--:B------:R-:W-:Y:S02]  /*0670*/  IMAD.WIDE R12, R12, R29.reuse, c[0x0][0x168] ;  /* 0x00005a000c0c7625 */ /* 0x080fe400078e021d */
[----:B0-----:R-:W5:Y:S02]  /*0680*/  LDG.E.128 R8, [R10.64] ;  /* 0x000000040a087981 */ /* 0x001f64000c1e1d00 */
[-C--:B------:R-:W-:Y:S02]  /*0690*/  IMAD.WIDE R16, R16, R29.reuse, c[0x0][0x168] ;  /* 0x00005a0010107625 */ /* 0x080fe400078e021d */
[----:B-1----:R-:W5:Y:S02]  /*06a0*/  LDG.E.128 R12, [R12.64] ;  /* 0x000000040c0c7981 */ /* 0x002f64000c1e1d00 */
[----:B------:R-:W-:-:S02]  /*06b0*/  IMAD.WIDE R20, R20, R29, c[0x0][0x168] ;  /* 0x00005a0014147625 */ /* 0x000fc400078e021d */
[----:B------:R-:W5:Y:S02]  /*06c0*/  LDG.E.128 R16, [R16.64] ;  /* 0x0000000410107981 */ /* 0x000f64000c1e1d00 */
[-C--:B------:R-:W-:Y:S02]  /*06d0*/  IMAD.WIDE R24, R24, R29.reuse, c[0x0][0x168] ;  /* 0x00005a0018187625 */ /* 0x080fe400078e021d */
[----:B------:R-:W5:Y:S02]  /*06e0*/  LDG.E.128 R20, [R20.64] ;  /* 0x0000000414147981 */ /* 0x000f64000c1e1d00 */
[----:B------:R-:W-:Y:S02]  /*06f0*/  IMAD.WIDE R28, R28, R29, c[0x0][0x168] ;  /* 0x00005a001c1c7625 */ /* 0x000fe400078e021d */
[----:B------:R-:W5:Y:S04]  /*0700*/  LDG.E.128 R24, [R24.64] ;  /* 0x0000000418187981 */ /* 0x000f68000c1e1d00 */
[----:B------:R-:W5:Y:S01]  /*0710*/  LDG.E.128 R28, [R28.64] ;  /* 0x000000041c1c7981 */ /* 0x000f62000c1e1d00 */
[----:B------:R-:W-:-:S05]  /*0720*/  IABS R74, R69 ;  /* 0x00000045004a7213 */ /* 0x000fca0000000000 */
[----:B------:R-:W-:-:S04]  /*0730*/  IMAD.HI.U32 R71, R71, R74, RZ ;  /* 0x0000004a47477227 */ /* 0x000fc800078e00ff */
[----:B------:R-:W-:Y:S01]  /*0740*/  IMAD R71, R71, R68, R74 ;  /* 0x0000004447477224 */ /* 0x000fe200078e024a */
[-C--:B------:R-:W-:Y:S02]  /*0750*/  LOP3.LUT R73, R73, R72.reuse, RZ, 0xfc, !PT ;  /* 0x0000004849497212 */ /* 0x080fe400078efcff */
[-C--:B------:R-:W-:Y:S02]  /*0760*/  LOP3.LUT R75, R75, R72.reuse, RZ, 0xfc, !PT ;  /* 0x000000484b4b7212 */ /* 0x080fe400078efcff */
[----:B------:R-:W-:Y:S02]  /*0770*/  SHF.L.U32 R0, R0, 0x6, RZ ;  /* 0x0000000600007819 */ /* 0x000fe400000006ff */
[----:B------:R-:W-:Y:S02]  /*0780*/  LOP3.LUT R72, R77, R72, RZ, 0xfc, !PT ;  /* 0x000000484d487212 */ /* 0x000fe400078efcff */
[----:B------:R-:W-:Y:S02]  /*0790*/  ISETP.GE.AND P2, PT, R69, RZ, PT ;  /* 0x000000ff4500720c */ /* 0x000fe40003f46270 */
[----:B------:R-:W-:-:S02]  /*07a0*/  LOP3.LUT R0, R0, 0xe00, RZ, 0xc0, !PT ;  /* 0x00000e0000007812 */ /* 0x000fc400078ec0ff */
[----:B--2---:R-:W-:Y:S02]  /*07b0*/  SEL R60, R60, RZ, !P0 ;  /* 0x000000ff3c3c7207 */ /* 0x004fe40004000000 */
[----:B------:R-:W-:Y:S02]  /*07c0*/  SEL R61, R61, RZ, !P0 ;  /* 0x000000ff3d3d7207 */ /* 0x000fe40004000000 */
[----:B---3--:R-:W-:Y:S02]  /*07d0*/  SEL R58, R58, RZ, !P0 ;  /* 0x000000ff3a3a7207 */ /* 0x008fe40004000000 */
[----:B------:R-:W-:Y:S02]  /*07e0*/  SEL R59, R59, RZ, !P0 ;  /* 0x000000ff3b3b7207 */ /* 0x000fe40004000000 */
[----:B----4-:R-:W-:Y:S02]  /*07f0*/  SEL R36, R36, RZ, !P0 ;  /* 0x000000ff24247207 */ /* 0x010fe40004000000 */
[----:B------:R-:W-:-:S02]  /*0800*/  SEL R37, R37, RZ, !P0 ;  /* 0x000000ff25257207 */ /* 0x000fc40004000000 */
[----:B-----5:R-:W-:Y:S02]  /*0810*/  SEL R44, R44, RZ, !P0 ;  /* 0x000000ff2c2c7207 */ /* 0x020fe40004000000 */
[----:B------:R-:W-:Y:S02]  /*0820*/  SEL R45, R45, RZ, !P0 ;  /* 0x000000ff2d2d7207 */ /* 0x000fe40004000000 */
[----:B------:R-:W-:Y:S02]  /*0830*/  SEL R40, R40, RZ, !P0 ;  /* 0x000000ff28287207 */ /* 0x000fe40004000000 */
[----:B------:R-:W-:Y:S02]  /*0840*/  SEL R41, R41, RZ, !P0 ;  /* 0x000000ff29297207 */ /* 0x000fe40004000000 */
[----:B------:R-:W-:Y:S02]  /*0850*/  SEL R42, R42, RZ, !P0 ;  /* 0x000000ff2a2a7207 */ /* 0x000fe40004000000 */
[----:B------:R-:W-:-:S02]  /*0860*/  SEL R43, R43, RZ, !P0 ;  /* 0x000000ff2b2b7207 */ /* 0x000fc40004000000 */
[----:B------:R-:W-:Y:S02]  /*0870*/  SEL R46, R46, RZ, !P0 ;  /* 0x000000ff2e2e7207 */ /* 0x000fe40004000000 */
        /* <DEDUP_REMOVED lines=19> */
[C---:B------:R-:W-:Y:S01]  /*09b0*/  ISETP.GT.U32.AND P0, PT, R66.reuse, R71, PT ;  /* 0x000000474200720c */ /* 0x040fe20003f04070 */
[----:B------:R0:W-:Y:S04]  /*09c0*/  STS.64 [R70.X4+0x800], R2 ;  /* 0x0008000246007388 */ /* 0x0001e80000004a00 */
[----:B------:R1:W-:Y:S08]  /*09d0*/  STS.64 [R70.X4+0x200], R36 ;  /* 0x0002002446007388 */ /* 0x0003f00000004a00 */
[----:B------:R-:W-:Y:S01]  /*09e0*/  @!P0 IADD3 R71, R71, -R66, RZ ;  /* 0x8000004247478210 */ /* 0x000fe20007ffe0ff */
[----:B------:R2:W-:Y:S03]  /*09f0*/  STS.64 [R70.X4+0x900], R38 ;  /* 0x0009002646007388 */ /* 0x0005e60000004a00 */
[----:B------:R-:W-:Y:S01]  /*0a00*/  ISETP.GT.U32.AND P0, PT, R66, R71, PT ;  /* 0x000000474200720c */ /* 0x000fe20003f04070 */
[----:B0-----:R-:W0:Y:S01]  /*0a10*/  S2R R2, SR_TID.X ;  /* 0x0000000000027919 */ /* 0x001e220000002100 */
[----:B------:R-:W-:-:S02]  /*0a20*/  LOP3.LUT R3, R67, 0xe, RZ, 0xc0, !PT ;  /* 0x0000000e43037812 */ /* 0x000fc400078ec0ff */
[----:B-1----:R-:W-:Y:S01]  /*0a30*/  SEL R36, R4, RZ, !P3 ;  /* 0x000000ff04247207 */ /* 0x002fe20005800000 */
[----:B------:R-:W-:Y:S01]  /*0a40*/  STS.64 [R70.X4], R60 ;  /* 0x0000003c46007388 */ /* 0x000fe20000004a00 */
[----:B------:R-:W-:Y:S02]  /*0a50*/  SEL R37, R5, RZ, !P3 ;  /* 0x000000ff05257207 */ /* 0x000fe40005800000 */
[----:B--2---:R-:W-:Y:S01]  /*0a60*/  SEL R38, R6, RZ, !P3 ;  /* 0x000000ff06267207 */ /* 0x004fe20005800000 */
[----:B------:R-:W-:Y:S01]  /*0a70*/  STS.64 [R70.X4+0x100], R58 ;  /* 0x0001003a46007388 */ /* 0x000fe20000004a00 */
[----:B------:R-:W-:-:S03]  /*0a80*/  SEL R39, R7, RZ, !P3 ;  /* 0x000000ff07277207 */ /* 0x000fc60005800000 */
[----:B------:R-:W-:Y:S04]  /*0a90*/  STS.64 [R70.X4+0x300], R44 ;  /* 0x0003002c46007388 */ /* 0x000fe80000004a00 */
        /* <DEDUP_REMOVED lines=10> */
[----:B------:R-:W-:Y:S04]  /*0b40*/  STS.128 [R73.X4+0x1000], R8 ;  /* 0x0010000849007388 */ /* 0x000fe80000004c00 */
[----:B------:R-:W-:Y:S04]  /*0b50*/  STS.128 [R75.X4+0x1000], R12 ;  /* 0x0010000c4b007388 */ /* 0x000fe80000004c00 */
[----:B------:R-:W-:Y:S04]  /*0b60*/  STS.128 [R73.X4+0x1400], R16 ;  /* 0x0014001049007388 */ /* 0x000fe80000004c00 */
[----:B------:R-:W-:Y:S04]  /*0b70*/  STS.128 [R73.X4+0x1600], R20 ;  /* 0x0016001449007388 */ /* 0x000fe80000004c00 */
[----:B------:R-:W-:Y:S04]  /*0b80*/  STS.128 [R73.X4+0x1800], R24 ;  /* 0x0018001849007388 */ /* 0x000fe80000004c00 */
[----:B------:R-:W-:Y:S04]  /*0b90*/  STS.128 [R73.X4+0x1a00], R28 ;  /* 0x001a001c49007388 */ /* 0x000fe80000004c00 */
[----:B------:R-:W-:Y:S04]  /*0ba0*/  STS.128 [R72.X4+0x1000], R36 ;  /* 0x0010002448007388 */ /* 0x000fe80000004c00 */
[----:B------:R-:W-:Y:S04]  /*0bb0*/  STS.128 [R73.X4+0x1e00], RZ ;  /* 0x001e00ff49007388 */ /* 0x000fe80000004c00 */
[----:B------:R-:W-:Y:S06]  /*0bc0*/  BAR.SYNC 0x0 ;  /* 0x0000000000007b1d */ /* 0x000fec0000000000 */
[----:B------:R-:W-:Y:S01]  /*0bd0*/  LDS.64 R42, [R3.X4+0x1000] ;  /* 0x00100000032a7984 */ /* 0x000fe20000004a00 */
[----:B------:R-:W-:-:S03]  /*0be0*/  @!P0 IADD3 R71, R71, -R66, RZ ;  /* 0x8000004247478210 */ /* 0x000fc60007ffe0ff */
[----:B------:R-:W1:Y:S01]  /*0bf0*/  LDS.128 R8, [R0] ;  /* 0x0000000000087984 */ /* 0x000e620000000c00 */
[----:B------:R-:W-:-:S03]  /*0c00*/  @!P2 IADD3 R71, -R71, RZ, RZ ;  /* 0x000000ff4747a210 */ /* 0x000fc60007ffe1ff */
[----:B------:R-:W2:Y:S04]  /*0c10*/  LDS.128 R4, [R0+0x100] ;  /* 0x0001000000047984 */ /* 0x000ea80000000c00 */
[----:B------:R-:W3:Y:S01]  /*0c20*/  LDS.64 R48, [R3.X4+0x1040] ;  /* 0x0010400003307984 */ /* 0x000ee20000004a00 */
[----:B------:R-:W-:-:S03]  /*0c30*/  SEL R65, R65, R71, !P1 ;  /* 0x0000004741417207 */ /* 0x000fc60004800000 */
[----:B------:R-:W4:Y:S01]  /*0c40*/  LDS.64 R44, [R3.X4+0x1080] ;  /* 0x00108000032c7984 */ /* 0x000f220000004a00 */
[----:B0-----:R-:W-:Y:S02]  /*0c50*/  SHF.R.U32.HI R21, RZ, 0x2, R2 ;  /* 0x00000002ff157819 */ /* 0x001fe40000011602 */
[----:B------:R-:W-:Y:S01]  /*0c60*/  IADD3 R20, R32, R65, RZ ;  /* 0x0000004120147210 */ /* 0x000fe20007ffe0ff */
[----:B------:R-:W0:Y:S01]  /*0c70*/  LDS.128 R16, [R0+0x800] ;  /* 0x0008000000107984 */ /* 0x000e220000000c00 */
[----:B------:R-:W-:-:S03]  /*0c80*/  SHF.L.U32 R22, R2, 0x2, RZ ;  /* 0x0000000202167819 */ /* 0x000fc600000006ff */
[----:B------:R-:W5:Y:S01]  /*0c90*/  LDS.128 R12, [R0+0x900] ;  /* 0x00090000000c7984 */ /* 0x000f620000000c00 */
[----:B------:R-:W-:Y:S02]  /*0ca0*/  SGXT.U32 R21, R21, 0x3 ;  /* 0x000000031515781a */ /* 0x000fe40000000000 */
[----:B------:R-:W-:Y:S01]  /*0cb0*/  SHF.L.U32 R20, R20, 0x4, RZ ;  /* 0x0000000414147819 */ /* 0x000fe200000006ff */
[----:B------:R-:W5:Y:S01]  /*0cc0*/  LDS.64 R46, [R3.X4+0x10c0] ;  /* 0x0010c000032e7984 */ /* 0x000f620000004a00 */
[----:B------:R-:W-:Y:S02]  /*0cd0*/  LOP3.LUT R24, R22, 0xc, RZ, 0xc0, !PT ;  /* 0x0000000c16187812 */ /* 0x000fe400078ec0ff */
[----:B------:R-:W-:Y:S01]  /*0ce0*/  ISETP.GE.AND P0, PT, R64, 0x10, PT ;  /* 0x000000104000780c */ /* 0x000fe20003f06270 */
[----:B------:R-:W-:Y:S01]  /*0cf0*/  LDS.128 R28, [R0+0x110] ;  /* 0x00011000001c7984 */ /* 0x000fe20000000c00 */
[C---:B------:R-:W-:Y:S02]  /*0d00*/  LOP3.LUT R22, R20.reuse, R21, RZ, 0xfc, !PT ;  /* 0x0000001514167212 */ /* 0x040fe400078efcff */
[----:B------:R-:W-:Y:S01]  /*0d10*/  LOP3.LUT R23, R20, 0x8, R21, 0xfe, !PT ;  /* 0x0000000814177812 */ /* 0x000fe200078efe15 */
[----:B------:R-:W-:Y:S01]  /*0d20*/  IMAD R20, R21, 0x14, R24 ;  /* 0x0000001415147824 */ /* 0x000fe200078e0218 */
[----:B------:R-:W-:Y:S01]  /*0d30*/  ISETP.LT.AND P1, PT, R22, 0x1, !P0 ;  /* 0x000000011600780c */ /* 0x000fe20004721270 */
[----:B------:R-:W-:Y:S01]  /*0d40*/  LDS.128 R24, [R0+0x10] ;  /* 0x0000100000187984 */ /* 0x000fe20000000c00 */
[----:B------:R-:W-:-:S03]  /*0d50*/  ISETP.LT.AND P0, PT, R23, 0x1, !P0 ;  /* 0x000000011700780c */ /* 0x000fc60004701270 */
[----:B------:R-:W5:Y:S04]  /*0d60*/  LDS.64 R22, [R3.X4+0x1100] ;  /* 0x0011000003167984 */ /* 0x000f680000004a00 */
[----:B------:R-:W5:Y:S01]  /*0d70*/  LDS.64 R40, [R3.X4+0x1140] ;  /* 0x0011400003287984 */ /* 0x000f620000004a00 */
[C---:B-1----:R-:W-:Y:S01]  /*0d80*/  FFMA R32, R8.reuse, R42, RZ ;  /* 0x0000002a08207223 */ /* 0x042fe200000000ff */
[----:B------:R-:W-:Y:S01]  /*0d90*/  LEA R21, R33, R64, 0x4 ;  /* 0x0000004021157211 */ /* 0x000fe200078e20ff */
[-C--:B------:R-:W-:Y:S01]  /*0da0*/  FFMA R8, R8, R43.reuse, RZ ;  /* 0x0000002b08087223 */ /* 0x080fe200000000ff */
[C---:B--2---:R-:W-:Y:S01]  /*0db0*/  FFMA R34, R4.reuse, R42, RZ ;  /* 0x0000002a04227223 */ /* 0x044fe200000000ff */
[----:B------:R-:W-:Y:S01]  /*0dc0*/  FFMA R4, R4, R43, RZ ;  /* 0x0000002b04047223 */ /* 0x000fe200000000ff */
[CC--:B---3--:R-:W-:Y:S01]  /*0dd0*/  FFMA R33, R9.reuse, R48.reuse, R32 ;  /* 0x0000003009217223 */ /* 0x0c8fe20000000020 */
[-C--:B------:R-:W-:Y:S01]  /*0de0*/  FFMA R8, R9, R49.reuse, R8 ;  /* 0x0000003109087223 */ /* 0x080fe20000000008 */
[C---:B------:R-:W-:Y:S01]  /*0df0*/  FFMA R9, R5.reuse, R48, R34 ;  /* 0x0000003005097223 */ /* 0x040fe20000000022 */
[----:B------:R-:W-:Y:S01]  /*0e00*/  FFMA R4, R5, R49, R4 ;  /* 0x0000003105047223 */ /* 0x000fe20000000004 */
[----:B------:R-:W1:Y:S01]  /*0e10*/  LDS.128 R36, [R0+0x810] ;  /* 0x0008100000247984 */ /* 0x000e620000000c00 */
[----:B----4-:R-:W-:-:S03]  /*0e20*/  FFMA R50, R10, R44, R33 ;  /* 0x0000002c0a327223 */ /* 0x010fc60000000021 */
[----:B------:R-:W2:Y:S01]  /*0e30*/  LDS.128 R32, [R0+0x910] ;  /* 0x0009100000207984 */ /* 0x000ea20000000c00 */
[-C--:B------:R-:W-:Y:S01]  /*0e40*/  FFMA R8, R10, R45.reuse, R8 ;  /* 0x0000002d0a087223 */ /* 0x080fe20000000008 */
[C---:B------:R-:W-:Y:S01]  /*0e50*/  FFMA R52, R6.reuse, R45, R4 ;  /* 0x0000002d06347223 */ /* 0x040fe20000000004 */
[----:B------:R-:W-:Y:S01]  /*0e60*/  FFMA R10, R6, R44, R9 ;  /* 0x0000002c060a7223 */ /* 0x000fe20000000009 */
[CC--:B0-----:R-:W-:Y:S01]  /*0e70*/  FFMA R4, R16.reuse, R42.reuse, RZ ;  /* 0x0000002a10047223 */ /* 0x0c1fe200000000ff */
[-C--:B------:R-:W-:Y:S01]  /*0e80*/  FFMA R16, R16, R43.reuse, RZ ;  /* 0x0000002b10107223 */ /* 0x080fe200000000ff */
[C---:B-----5:R-:W-:Y:S01]  /*0e90*/  FFMA R6, R12.reuse, R42, RZ ;  /* 0x0000002a0c067223 */ /* 0x060fe200000000ff */
[----:B------:R-:W-:Y:S01]  /*0ea0*/  FFMA R12, R12, R43, RZ ;  /* 0x0000002b0c0c7223 */ /* 0x000fe200000000ff */
[CC--:B------:R-:W-:Y:S01]  /*0eb0*/  FFMA R5, R17.reuse, R48.reuse, R4 ;  /* 0x0000003011057223 */ /* 0x0c0fe20000000004 */
[-C--:B------:R-:W-:Y:S01]  /*0ec0*/  FFMA R16, R17, R49.reuse, R16 ;  /* 0x0000003111107223 */ /* 0x080fe20000000010 */
[C---:B------:R-:W-:Y:S01]  /*0ed0*/  FFMA R9, R13.reuse, R48, R6 ;  /* 0x000000300d097223 */ /* 0x040fe20000000006 */
[----:B------:R-:W0:Y:S01]  /*0ee0*/  LDS.64 R42, [R3.X4+0x1180] ;  /* 0x00118000032a7984 */ /* 0x000e220000004a00 */
[----:B------:R-:W-:Y:S01]  /*0ef0*/  FFMA R12, R13, R49, R12 ;  /* 0x000000310d0c7223 */ /* 0x000fe2000000000c */
[CC--:B------:R-:W-:Y:S01]  /*0f00*/  FFMA R4, R18.reuse, R44.reuse, R5 ;  /* 0x0000002c12047223 */ /* 0x0c0fe20000000005 */
[-C--:B------:R-:W-:Y:S01]  /*0f10*/  FFMA R16, R18, R45.reuse, R16 ;  /* 0x0000002d12107223 */ /* 0x080fe20000000010 */
[C---:B------:R-:W-:Y:S01]  /*0f20*/  FFMA R6, R14.reuse, R44, R9 ;  /* 0x0000002c0e067223 */ /* 0x040fe20000000009 */
[----:B------:R-:W-:Y:S01]  /*0f30*/  FFMA R12, R14, R45, R12 ;  /* 0x0000002d0e0c7223 */ /* 0x000fe2000000000c */
[CC--:B------:R-:W-:Y:S01]  /*0f40*/  FFMA R9, R11.reuse, R46.reuse, R50 ;  /* 0x0000002e0b097223 */ /* 0x0c0fe20000000032 */
[----:B------:R-:W3:Y:S01]  /*0f50*/  LDS.64 R44, [R3.X4+0x11c0] ;  /* 0x0011c000032c7984 */ /* 0x000ee20000004a00 */
[-C--:B------:R-:W-:Y:S01]  /*0f60*/  FFMA R8, R11, R47.reuse, R8 ;  /* 0x0000002f0b087223 */ /* 0x080fe20000000008 */
[-C--:B------:R-:W-:Y:S01]  /*0f70*/  FFMA R13, R7, R46.reuse, R10 ;  /* 0x0000002e070d7223 */ /* 0x080fe2000000000a */
[CC--:B------:R-:W-:Y:S01]  /*0f80*/  FFMA R17, R19.reuse, R46.reuse, R4 ;  /* 0x0000002e13117223 */ /* 0x0c0fe20000000004 */
[-C--:B------:R-:W-:Y:S01]  /*0f90*/  FFMA R16, R19, R47.reuse, R16 ;  /* 0x0000002f13107223 */ /* 0x080fe20000000010 */
[-C--:B------:R-:W-:Y:S01]  /*0fa0*/  FFMA R52, R7, R47.reuse, R52 ;  /* 0x0000002f07347223 */ /* 0x080fe20000000034 */
[C---:B------:R-:W-:Y:S01]  /*0fb0*/  FFMA R19, R15.reuse, R46, R6 ;  /* 0x0000002e0f137223 */ /* 0x040fe20000000006 */
[----:B------:R-:W-:Y:S01]  /*0fc0*/  FFMA R50, R15, R47, R12 ;  /* 0x0000002f0f327223 */ /* 0x000fe2000000000c */
[----:B------:R-:W-:Y:S01]  /*0fd0*/  LDS.128 R4, [R0+0x20] ;  /* 0x0000200000047984 */ /* 0x000fe20000000c00 */
[CC--:B------:R-:W-:Y:S01]  /*0fe0*/  FFMA R12, R24.reuse, R22.reuse, R9 ;  /* 0x00000016180c7223 */ /* 0x0c0fe20000000009 */
[-C--:B------:R-:W-:Y:S01]  /*0ff0*/  FFMA R24, R24, R23.reuse, R8 ;  /* 0x0000001718187223 */ /* 0x080fe20000000008 */
[C---:B------:R-:W-:Y:S01]  /*1000*/  FFMA R14, R28.reuse, R22, R13 ;  /* 0x000000161c0e7223 */ /* 0x040fe2000000000d */
[----:B------:R-:W4:Y:S01]  /*1010*/  LDS.64 R46, [R3.X4+0x1200] ;  /* 0x00120000032e7984 */ /* 0x000f220000004a00 */
[----:B------:R-:W-:-:S03]  /*1020*/  FFMA R52, R28, R23, R52 ;  /* 0x000000171c347223 */ /* 0x000fc60000000034 */
[----:B------:R-:W5:Y:S01]  /*1030*/  LDS.128 R8, [R0+0x120] ;  /* 0x0001200000087984 */ /* 0x000f620000000c00 */
[CC--:B------:R-:W-:Y:S01]  /*1040*/  FFMA R51, R25.reuse, R40.reuse, R12 ;  /* 0x0000002819337223 */ /* 0x0c0fe2000000000c */
[----:B------:R-:W-:Y:S01]  /*1050*/  FFMA R28, R25, R41, R24 ;  /* 0x00000029191c7223 */ /* 0x000fe20000000018 */
[----:B------:R-:W-:Y:S01]  /*1060*/  FFMA R25, R29, R40, R14 ;  /* 0x000000281d197223 */ /* 0x000fe2000000000e */
[----:B------:R-:W5:Y:S04]  /*1070*/  LDS.64 R48, [R3.X4+0x1240] ;  /* 0x0012400003307984 */ /* 0x000f680000004a00 */
[----:B------:R-:W5:Y:S01]  /*1080*/  LDS.128 R12, [R0+0x820] ;  /* 0x00082000000c7984 */ /* 0x000f620000000c00 */
[CC--:B-1----:R-:W-:Y:S01]  /*1090*/  FFMA R24, R36.reuse, R22.reuse, R17 ;  /* 0x0000001624187223 */ /* 0x0c2fe20000000011 */
[----:B------:R-:W-:Y:S01]  /*10a0*/  FFMA R36, R36, R23, R16 ;  /* 0x0000001724247223 */ /* 0x000fe20000000010 */
[----:B--2---:R-:W-:-:S02]  /*10b0*/  FFMA R22, R32, R22, R19 ;  /* 0x0000001620167223 */ /* 0x004fc40000000013 */
[----:B------:R-:W1:Y:S01]  /*10c0*/  LDS.128 R16, [R0+0x920] ;  /* 0x0009200000107984 */ /* 0x000e620000000c00 */
[-C--:B------:R-:W-:Y:S01]  /*10d0*/  FFMA R52, R29, R41.reuse, R52 ;  /* 0x000000291d347223 */ /* 0x080fe20000000034 */
[CC--:B------:R-:W-:Y:S01]  /*10e0*/  FFMA R29, R37.reuse, R40.reuse, R24 ;  /* 0x00000028251d7223 */ /* 0x0c0fe20000000018 */
[----:B------:R-:W-:Y:S01]  /*10f0*/  FFMA R36, R37, R41, R36 ;  /* 0x0000002925247223 */ /* 0x000fe20000000024 */
[----:B------:R-:W-:Y:S01]  /*1100*/  FFMA R50, R32, R23, R50 ;  /* 0x0000001720327223 */ /* 0x000fe20000000032 */
[C---:B------:R-:W-:Y:S02]  /*1110*/  FFMA R37, R33.reuse, R40, R22 ;  /* 0x0000002821257223 */ /* 0x040fe40000000016 */
[----:B------:R-:W2:Y:S01]  /*1120*/  LDS.64 R22, [R3.X4+0x1280] ;  /* 0x0012800003167984 */ /* 0x000ea20000004a00 */
[CC--:B0-----:R-:W-:Y:S01]  /*1130*/  FFMA R24, R26.reuse, R42.reuse, R51 ;  /* 0x0000002a1a187223 */ /* 0x0c1fe20000000033 */
[-C--:B------:R-:W-:Y:S01]  /*1140*/  FFMA R28, R26, R43.reuse, R28 ;  /* 0x0000002b1a1c7223 */ /* 0x080fe2000000001c */
[CC--:B------:R-:W-:Y:S01]  /*1150*/  FFMA R26, R30.reuse, R42.reuse, R25 ;  /* 0x0000002a1e1a7223 */ /* 0x0c0fe20000000019 */
[----:B------:R-:W-:Y:S01]  /*1160*/  FFMA R52, R30, R43, R52 ;  /* 0x0000002b1e347223 */ /* 0x000fe20000000034 */
[----:B------:R-:W-:Y:S01]  /*1170*/  FFMA R50, R33, R41, R50 ;  /* 0x0000002921327223 */ /* 0x000fe20000000032 */
[-C--:B------:R-:W-:Y:S01]  /*1180*/  FFMA R30, R38, R42.reuse, R29 ;  /* 0x0000002a261e7223 */ /* 0x080fe2000000001d */
[----:B------:R-:W-:Y:S01]  /*1190*/  FFMA R42, R34, R42, R37 ;  /* 0x0000002a222a7223 */ /* 0x000fe20000000025 */
[----:B------:R-:W0:Y:S01]  /*11a0*/  LDS.64 R40, [R3.X4+0x12c0] ;  /* 0x0012c00003287984 */ /* 0x000e220000004a00 */
[CC--:B---3--:R-:W-:Y:S01]  /*11b0*/  FFMA R29, R27.reuse, R44.reuse, R24 ;  /* 0x0000002c1b1d7223 */ /* 0x0c8fe20000000018 */
[----:B------:R-:W-:Y:S01]  /*11c0*/  FFMA R28, R27, R45, R28 ;  /* 0x0000002d1b1c7223 */ /* 0x000fe2000000001c */
[-C--:B------:R-:W-:Y:S01]  /*11d0*/  FFMA R33, R31, R44.reuse, R26 ;  /* 0x0000002c1f217223 */ /* 0x080fe2000000001a */
[-C--:B------:R-:W-:Y:S01]  /*11e0*/  FFMA R36, R38, R43.reuse, R36 ;  /* 0x0000002b26247223 */ /* 0x080fe20000000024 */
[----:B------:R-:W-:Y:S01]  /*11f0*/  FFMA R50, R34, R43, R50 ;  /* 0x0000002b22327223 */ /* 0x000fe20000000032 */
[----:B------:R-:W-:Y:S01]  /*1200*/  FFMA R51, R35, R44, R42 ;  /* 0x0000002c23337223 */ /* 0x000fe2000000002a */
[----:B------:R-:W-:Y:S01]  /*1210*/  LDS.128 R24, [R0+0x30] ;  /* 0x0000300000187984 */ /* 0x000fe20000000c00 */
[C---:B----4-:R-:W-:Y:S01]  /*1220*/  FFMA R32, R4.reuse, R46, R29 ;  /* 0x0000002e04207223 */ /* 0x050fe2000000001d */
[----:B------:R-:W-:Y:S01]  /*1230*/  FFMA R52, R31, R45, R52 ;  /* 0x0000002d1f347223 */ /* 0x000fe20000000034 */
[C---:B------:R-:W-:Y:S01]  /*1240*/  FFMA R37, R39.reuse, R44, R30 ;  /* 0x0000002c27257223 */ /* 0x040fe2000000001e */
[----:B------:R-:W3:Y:S01]  /*1250*/  LDS.64 R42, [R3.X4+0x1300] ;  /* 0x00130000032a7984 */ /* 0x000ee20000004a00 */
[----:B------:R-:W-:Y:S01]  /*1260*/  FFMA R4, R4, R47, R28 ;  /* 0x0000002f04047223 */ /* 0x000fe2000000001c */
[C---:B-----5:R-:W-:Y:S01]  /*1270*/  FFMA R34, R8.reuse, R46, R33 ;  /* 0x0000002e08227223 */ /* 0x060fe20000000021 */
[-C--:B------:R-:W-:Y:S01]  /*1280*/  FFMA R36, R39, R45.reuse, R36 ;  /* 0x0000002d27247223 */ /* 0x080fe20000000024 */
[----:B------:R-:W4:Y:S01]  /*1290*/  LDS.128 R28, [R0+0x130] ;  /* 0x00013000001c7984 */ /* 0x000f220000000c00 */
[----:B------:R-:W-:Y:S01]  /*12a0*/  FFMA R50, R35, R45, R50 ;  /* 0x0000002d23327223 */ /* 0x000fe20000000032 */
[----:B------:R-:W-:Y:S01]  /*12b0*/  FFMA R52, R8, R47, R52 ;  /* 0x0000002f08347223 */ /* 0x000fe20000000034 */
[CC--:B------:R-:W-:Y:S01]  /*12c0*/  FFMA R53, R5.reuse, R48.reuse, R32 ;  /* 0x0000003005357223 */ /* 0x0c0fe20000000020 */
[----:B------:R-:W5:Y:S01]  /*12d0*/  LDS.64 R44, [R3.X4+0x1340] ;  /* 0x00134000032c7984 */ /* 0x000f620000004a00 */
[----:B------:R-:W-:Y:S01]  /*12e0*/  FFMA R8, R5, R49, R4 ;  /* 0x0000003105087223 */ /* 0x000fe20000000004 */
[----:B------:R-:W-:Y:S01]  /*12f0*/  FFMA R5, R9, R48, R34 ;  /* 0x0000003009057223 */ /* 0x000fe20000000022 */
[C---:B------:R-:W-:Y:S01]  /*1300*/  FFMA R4, R12.reuse, R46, R37 ;  /* 0x0000002e0c047223 */ /* 0x040fe20000000025 */
[----:B------:R-:W5:Y:S01]  /*1310*/  LDS.128 R32, [R0+0x830] ;  /* 0x0008300000207984 */ /* 0x000f620000000c00 */
[----:B------:R-:W-:-:S03]  /*1320*/  FFMA R12, R12, R47, R36 ;  /* 0x0000002f0c0c7223 */ /* 0x000fc60000000024 */
[----:B------:R-:W5:Y:S01]  /*1330*/  LDS.128 R36, [R0+0x930] ;  /* 0x0009300000247984 */ /* 0x000f620000000c00 */
[C---:B-1----:R-:W-:Y:S01]  /*1340*/  FFMA R46, R16.reuse, R46, R51 ;  /* 0x0000002e102e7223 */ /* 0x042fe20000000033 */
[----:B------:R-:W-:Y:S01]  /*1350*/  FFMA R50, R16, R47, R50 ;  /* 0x0000002f10327223 */ /* 0x000fe20000000032 */
[-C--:B------:R-:W-:Y:S01]  /*1360*/  FFMA R52, R9, R49.reuse, R52 ;  /* 0x0000003109347223 */ /* 0x080fe20000000034 */
[CC--:B------:R-:W-:Y:S01]  /*1370*/  FFMA R9, R13.reuse, R48.reuse, R4 ;  /* 0x000000300d097223 */ /* 0x0c0fe20000000004 */
[-C--:B------:R-:W-:Y:S01]  /*1380*/  FFMA R12, R13, R49.reuse, R12 ;  /* 0x000000310d0c7223 */ /* 0x080fe2000000000c */
[C---:B------:R-:W-:Y:S01]  /*1390*/  FFMA R13, R17.reuse, R48, R46 ;  /* 0x00000030110d7223 */ /* 0x040fe2000000002e */
[----:B------:R-:W-:Y:S01]  /*13a0*/  FFMA R50, R17, R49, R50 ;  /* 0x0000003111327223 */ /* 0x000fe20000000032 */
[CC--:B--2---:R-:W-:Y:S01]  /*13b0*/  FFMA R4, R6.reuse, R22.reuse, R53 ;  /* 0x0000001606047223 */ /* 0x0c4fe20000000035 */
[----:B------:R-:W1:Y:S01]  /*13c0*/  LDS.64 R16, [R3.X4+0x1380] ;  /* 0x0013800003107984 */ /* 0x000e620000004a00 */
[-C--:B------:R-:W-:Y:S01]  /*13d0*/  FFMA R8, R6, R23.reuse, R8 ;  /* 0x0000001706087223 */ /* 0x080fe20000000008 */
[CC--:B------:R-:W-:Y:S01]  /*13e0*/  FFMA R6, R10.reuse, R22.reuse, R5 ;  /* 0x000000160a067223 */ /* 0x0c0fe20000000005 */
[-C--:B------:R-:W-:Y:S01]  /*13f0*/  FFMA R52, R10, R23.reuse, R52 ;  /* 0x000000170a347223 */ /* 0x080fe20000000034 */
[CC--:B------:R-:W-:Y:S01]  /*1400*/  FFMA R10, R14.reuse, R22.reuse, R9 ;  /* 0x000000160e0a7223 */ /* 0x0c0fe20000000009 */
[-C--:B------:R-:W-:Y:S01]  /*1410*/  FFMA R12, R14, R23.reuse, R12 ;  /* 0x000000170e0c7223 */ /* 0x080fe2000000000c */
[C---:B------:R-:W-:Y:S01]  /*1420*/  FFMA R14, R18.reuse, R22, R13 ;  /* 0x00000016120e7223 */ /* 0x040fe2000000000d */
[----:B------:R-:W-:-:S02]  /*1430*/  FFMA R50, R18, R23, R50 ;  /* 0x0000001712327223 */ /* 0x000fc40000000032 */
[----:B------:R-:W2:Y:S01]  /*1440*/  LDS.64 R22, [R3.X4+0x13c0] ;  /* 0x0013c00003167984 */ /* 0x000ea20000004a00 */
[CC--:B0-----:R-:W-:Y:S01]  /*1450*/  FFMA R9, R7.reuse, R40.reuse, R4 ;  /* 0x0000002807097223 */ /* 0x0c1fe20000000004 */
[-C--:B------:R-:W-:Y:S01]  /*1460*/  FFMA R8, R7, R41.reuse, R8 ;  /* 0x0000002907087223 */ /* 0x080fe20000000008 */
[-C--:B------:R-:W-:Y:S01]  /*1470*/  FFMA R13, R11, R40.reuse, R6 ;  /* 0x000000280b0d7223 */ /* 0x080fe20000000006 */
[C---:B------:R-:W-:Y:S01]  /*1480*/  FFMA R49, R19.reuse, R40, R14 ;  /* 0x0000002813317223 */ /* 0x040fe2000000000e */
[-C--:B------:R-:W-:Y:S01]  /*1490*/  FFMA R53, R19, R41.reuse, R50 ;  /* 0x0000002913357223 */ /* 0x080fe20000000032 */
[----:B------:R-:W-:Y:S04]  /*14a0*/  LDS.128 R4, [R0+0x40] ;  /* 0x0000400000047984 */ /* 0x000fe80000000c00 */
[----:B------:R-:W0:Y:S01]  /*14b0*/  LDS.64 R18, [R3.X4+0x1400] ;  /* 0x0014000003127984 */ /* 0x000e220000004a00 */
[-C--:B------:R-:W-:Y:S01]  /*14c0*/  FFMA R46, R15, R41.reuse, R12 ;  /* 0x000000290f2e7223 */ /* 0x080fe2000000000c */
[C---:B---3--:R-:W-:Y:S01]  /*14d0*/  FFMA R12, R24.reuse, R42, R9 ;  /* 0x0000002a180c7223 */ /* 0x048fe20000000009 */
[----:B------:R-:W-:Y:S01]  /*14e0*/  FFMA R52, R11, R41, R52 ;  /* 0x000000290b347223 */ /* 0x000fe20000000034 */
[----:B------:R-:W-:Y:S01]  /*14f0*/  FFMA R47, R15, R40, R10 ;  /* 0x000000280f2f7223 */ /* 0x000fe2000000000a */
[-C--:B------:R-:W-:Y:S01]  /*1500*/  FFMA R24, R24, R43.reuse, R8 ;  /* 0x0000002b18187223 */ /* 0x080fe20000000008 */
[C---:B----4-:R-:W-:Y:S01]  /*1510*/  FFMA R14, R28.reuse, R42, R13 ;  /* 0x0000002a1c0e7223 */ /* 0x050fe2000000000d */
[----:B------:R-:W3:Y:S01]  /*1520*/  LDS.128 R8, [R0+0x140] ;  /* 0x0001400000087984 */ /* 0x000ee20000000c00 */
[----:B------:R-:W-:Y:S01]  /*1530*/  FFMA R52, R28, R43, R52 ;  /* 0x0000002b1c347223 */ /* 0x000fe20000000034 */
[CC--:B-----5:R-:W-:Y:S01]  /*1540*/  FFMA R55, R25.reuse, R44.reuse, R12 ;  /* 0x0000002c19377223 */ /* 0x0e0fe2000000000c */
[----:B------:R-:W-:Y:S01]  /*1550*/  FFMA R28, R25, R45, R24 ;  /* 0x0000002d191c7223 */ /* 0x000fe20000000018 */
[----:B------:R-:W4:Y:S01]  /*1560*/  LDS.64 R40, [R3.X4+0x1440] ;  /* 0x0014400003287984 */ /* 0x000f220000004a00 */
[C---:B------:R-:W-:Y:S01]  /*1570*/  FFMA R25, R29.reuse, R44, R14 ;  /* 0x0000002c1d197223 */ /* 0x040fe2000000000e */
[-C--:B------:R-:W-:Y:S01]  /*1580*/  FFMA R24, R32, R42.reuse, R47 ;  /* 0x0000002a20187223 */ /* 0x080fe2000000002f */
[----:B------:R-:W-:Y:S01]  /*1590*/  FFMA R42, R36, R42, R49 ;  /* 0x0000002a242a7223 */ /* 0x000fe20000000031 */
[----:B------:R-:W5:Y:S04]  /*15a0*/  LDS.128 R12, [R0+0x840] ;  /* 0x00084000000c7984 */ /* 0x000f680000000c00 */
[----:B------:R-:W4:Y:S01]  /*15b0*/  LDS.128 R48, [R0+0x940] ;  /* 0x0009400000307984 */ /* 0x000f220000000c00 */
[----:B------:R-:W-:Y:S01]  /*15c0*/  FFMA R46, R32, R43, R46 ;  /* 0x0000002b202e7223 */ /* 0x000fe2000000002e */
[----:B------:R-:W-:Y:S01]  /*15d0*/  FFMA R52, R29, R45, R52 ;  /* 0x0000002d1d347223 */ /* 0x000fe20000000034 */
[----:B------:R-:W-:Y:S01]  /*15e0*/  FFMA R36, R36, R43, R53 ;  /* 0x0000002b24247223 */ /* 0x000fe20000000035 */
[CC--:B------:R-:W-:Y:S01]  /*15f0*/  FFMA R29, R33.reuse, R44.reuse, R24 ;  /* 0x0000002c211d7223 */ /* 0x0c0fe20000000018 */
[-C--:B------:R-:W-:Y:S01]  /*1600*/  FFMA R46, R33, R45.reuse, R46 ;  /* 0x0000002d212e7223 */ /* 0x080fe2000000002e */
[C---:B------:R-:W-:Y:S01]  /*1610*/  FFMA R33, R37.reuse, R44, R42 ;  /* 0x0000002c25217223 */ /* 0x040fe2000000002a */
[----:B------:R-:W-:Y:S01]  /*1620*/  FFMA R36, R37, R45, R36 ;  /* 0x0000002d25247223 */ /* 0x000fe20000000024 */
[----:B------:R-:W5:Y:S01]  /*1630*/  LDS.64 R42, [R3.X4+0x1480] ;  /* 0x00148000032a7984 */ /* 0x000f620000004a00 */
[CC--:B-1----:R-:W-:Y:S01]  /*1640*/  FFMA R24, R26.reuse, R16.reuse, R55 ;  /* 0x000000101a187223 */ /* 0x0c2fe20000000037 */
[-C--:B------:R-:W-:Y:S01]  /*1650*/  FFMA R28, R26, R17.reuse, R28 ;  /* 0x000000111a1c7223 */ /* 0x080fe2000000001c */
[CC--:B------:R-:W-:Y:S01]  /*1660*/  FFMA R26, R30.reuse, R16.reuse, R25 ;  /* 0x000000101e1a7223 */ /* 0x0c0fe20000000019 */
[-C--:B------:R-:W-:Y:S01]  /*1670*/  FFMA R52, R30, R17.reuse, R52 ;  /* 0x000000111e347223 */ /* 0x080fe20000000034 */
[-C--:B------:R-:W-:Y:S01]  /*1680*/  FFMA R30, R34, R16.reuse, R29 ;  /* 0x00000010221e7223 */ /* 0x080fe2000000001d */
[----:B------:R-:W-:Y:S01]  /*1690*/  FFMA R32, R38, R16, R33 ;  /* 0x0000001026207223 */ /* 0x000fe20000000021 */
[-C--:B------:R-:W-:Y:S01]  /*16a0*/  FFMA R46, R34, R17.reuse, R46 ;  /* 0x00000011222e7223 */ /* 0x080fe2000000002e */
[----:B------:R-:W-:Y:S01]  /*16b0*/  FFMA R36, R38, R17, R36 ;  /* 0x0000001126247223 */ /* 0x000fe20000000024 */
[CC--:B--2---:R-:W-:Y:S01]  /*16c0*/  FFMA R29, R27.reuse, R22.reuse, R24 ;  /* 0x000000161b1d7223 */ /* 0x0c4fe20000000018 */
[-C--:B------:R-:W-:Y:S01]  /*16d0*/  FFMA R28, R27, R23.reuse, R28 ;  /* 0x000000171b1c7223 */ /* 0x080fe2000000001c */
[----:B------:R-:W1:Y:S01]  /*16e0*/  LDS.64 R16, [R3.X4+0x14c0] ;  /* 0x0014c00003107984 */ /* 0x000e620000004a00 */
[-C--:B------:R-:W-:Y:S01]  /*16f0*/  FFMA R47, R39, R22.reuse, R32 ;  /* 0x00000016272f7223 */ /* 0x080fe20000000020 */
[CC--:B------:R-:W-:Y:S01]  /*1700*/  FFMA R33, R31.reuse, R22.reuse, R26 ;  /* 0x000000161f217223 */ /* 0x0c0fe2000000001a */
[-C--:B------:R-:W-:Y:S01]  /*1710*/  FFMA R52, R31, R23.reuse, R52 ;  /* 0x000000171f347223 */ /* 0x080fe20000000034 */
[C---:B------:R-:W-:Y:S01]  /*1720*/  FFMA R37, R35.reuse, R22, R30 ;  /* 0x0000001623257223 */ /* 0x040fe2000000001e */
[-C--:B------:R-:W-:Y:S01]  /*1730*/  FFMA R46, R35, R23.reuse, R46 ;  /* 0x00000017232e7223 */ /* 0x080fe2000000002e */
[----:B------:R-:W-:Y:S01]  /*1740*/  FFMA R53, R39, R23, R36 ;  /* 0x0000001727357223 */ /* 0x000fe20000000024 */
[C---:B0-----:R-:W-:Y:S01]  /*1750*/  FFMA R32, R4.reuse, R18, R29 ;  /* 0x0000001204207223 */ /* 0x041fe2000000001d */
[----:B------:R-:W-:Y:S01]  /*1760*/  LDS.64 R22, [R3.X4+0x1500] ;  /* 0x0015000003167984 */ /* 0x000fe20000004a00 */
[----:B------:R-:W-:-:S03]  /*1770*/  FFMA R4, R4, R19, R28 ;  /* 0x0000001304047223 */ /* 0x000fc6000000001c */
[----:B------:R-:W0:Y:S04]  /*1780*/  LDS.128 R24, [R0+0x50] ;  /* 0x0000500000187984 */ /* 0x000e280000000c00 */
[----:B------:R-:W2:Y:S01]  /*1790*/  LDS.128 R28, [R0+0x150] ;  /* 0x00015000001c7984 */ /* 0x000ea20000000c00 */
[----:B---3--:R-:W-:-:S03]  /*17a0*/  FFMA R34, R8, R18, R33 ;  /* 0x0000001208227223 */ /* 0x008fc60000000021 */
[----:B------:R-:W3:Y:S01]  /*17b0*/  LDS.64 R44, [R3.X4+0x1540] ;  /* 0x00154000032c7984 */ /* 0x000ee20000004a00 */
[----:B------:R-:W-:Y:S01]  /*17c0*/  FFMA R52, R8, R19, R52 ;  /* 0x0000001308347223 */ /* 0x000fe20000000034 */
[CC--:B----4-:R-:W-:Y:S01]  /*17d0*/  FFMA R55, R5.reuse, R40.reuse, R32 ;  /* 0x0000002805377223 */ /* 0x0d0fe20000000020 */
[----:B------:R-:W-:Y:S01]  /*17e0*/  FFMA R8, R5, R41, R4 ;  /* 0x0000002905087223 */ /* 0x000fe20000000004 */
[C---:B------:R-:W-:Y:S01]  /*17f0*/  FFMA R5, R9.reuse, R40, R34 ;  /* 0x0000002809057223 */ /* 0x040fe20000000022 */
[CC--:B-----5:R-:W-:Y:S01]  /*1800*/  FFMA R4, R12.reuse, R18.reuse, R37 ;  /* 0x000000120c047223 */ /* 0x0e0fe20000000025 */
[----:B------:R-:W4:Y:S01]  /*1810*/  LDS.128 R32, [R0+0x850] ;  /* 0x0008500000207984 */ /* 0x000f220000000c00 */
[----:B------:R-:W-:Y:S01]  /*1820*/  FFMA R46, R12, R19, R46 ;  /* 0x000000130c2e7223 */ /* 0x000fe2000000002e */
[C---:B------:R-:W-:Y:S02]  /*1830*/  FFMA R18, R48.reuse, R18, R47 ;  /* 0x0000001230127223 */ /* 0x040fe4000000002f */
[----:B------:R-:W5:Y:S01]  /*1840*/  LDS.128 R36, [R0+0x950] ;  /* 0x0009500000247984 */ /* 0x000f620000000c00 */
[-C--:B------:R-:W-:Y:S01]  /*1850*/  FFMA R52, R9, R41.reuse, R52 ;  /* 0x0000002909347223 */ /* 0x080fe20000000034 */
[CC--:B------:R-:W-:Y:S01]  /*1860*/  FFMA R9, R13.reuse, R40.reuse, R4 ;  /* 0x000000280d097223 */ /* 0x0c0fe20000000004 */
[----:B------:R-:W-:Y:S01]  /*1870*/  FFMA R46, R13, R41, R46 ;  /* 0x000000290d2e7223 */ /* 0x000fe2000000002e */
[----:B------:R-:W-:Y:S01]  /*1880*/  FFMA R48, R48, R19, R53 ;  /* 0x0000001330307223 */ /* 0x000fe20000000035 */
[----:B------:R-:W-:-:S02]  /*1890*/  FFMA R13, R49, R40, R18 ;  /* 0x00000028310d7223 */ /* 0x000fc40000000012 */
[----:B------:R-:W5:Y:S01]  /*18a0*/  LDS.64 R18, [R3.X4+0x1580] ;  /* 0x0015800003127984 */ /* 0x000f620000004a00 */
[----:B------:R-:W-:Y:S01]  /*18b0*/  FFMA R48, R49, R41, R48 ;  /* 0x0000002931307223 */ /* 0x000fe20000000030 */
[CC--:B------:R-:W-:Y:S01]  /*18c0*/  FFMA R4, R6.reuse, R42.reuse, R55 ;  /* 0x0000002a06047223 */ /* 0x0c0fe20000000037 */
[-C--:B------:R-:W-:Y:S01]  /*18d0*/  FFMA R8, R6, R43.reuse, R8 ;  /* 0x0000002b06087223 */ /* 0x080fe20000000008 */
[CC--:B------:R-:W-:Y:S01]  /*18e0*/  FFMA R6, R10.reuse, R42.reuse, R5 ;  /* 0x0000002a0a067223 */ /* 0x0c0fe20000000005 */
[-C--:B------:R-:W-:Y:S01]  /*18f0*/  FFMA R52, R10, R43.reuse, R52 ;  /* 0x0000002b0a347223 */ /* 0x080fe20000000034 */
[-C--:B------:R-:W-:Y:S01]  /*1900*/  FFMA R10, R14, R42.reuse, R9 ;  /* 0x0000002a0e0a7223 */ /* 0x080fe20000000009 */
[----:B------:R-:W-:Y:S01]  /*1910*/  FFMA R42, R50, R42, R13 ;  /* 0x0000002a322a7223 */ /* 0x000fe2000000000d */
[-C--:B------:R-:W-:Y:S01]  /*1920*/  FFMA R14, R14, R43.reuse, R46 ;  /* 0x0000002b0e0e7223 */ /* 0x080fe2000000002e */
[----:B------:R-:W-:Y:S01]  /*1930*/  FFMA R48, R50, R43, R48 ;  /* 0x0000002b32307223 */ /* 0x000fe20000000030 */
[----:B------:R-:W5:Y:S01]  /*1940*/  LDS.64 R46, [R3.X4+0x15c0] ;  /* 0x0015c000032e7984 */ /* 0x000f620000004a00 */
[CC--:B-1----:R-:W-:Y:S01]  /*1950*/  FFMA R9, R7.reuse, R16.reuse, R4 ;  /* 0x0000001007097223 */ /* 0x0c2fe20000000004 */
[-C--:B------:R-:W-:Y:S01]  /*1960*/  FFMA R8, R7, R17.reuse, R8 ;  /* 0x0000001107087223 */ /* 0x080fe20000000008 */
[-C--:B------:R-:W-:Y:S01]  /*1970*/  FFMA R13, R11, R16.reuse, R6 ;  /* 0x000000100b0d7223 */ /* 0x080fe20000000006 */
[-C--:B------:R-:W-:Y:S01]  /*1980*/  FFMA R43, R51, R16.reuse, R42 ;  /* 0x00000010332b7223 */ /* 0x080fe2000000002a */
[-C--:B------:R-:W-:Y:S01]  /*1990*/  FFMA R52, R11, R17.reuse, R52 ;  /* 0x000000110b347223 */ /* 0x080fe20000000034 */
[C---:B------:R-:W-:Y:S01]  /*19a0*/  FFMA R41, R15.reuse, R16, R10 ;  /* 0x000000100f297223 */ /* 0x040fe2000000000a */
[-C--:B------:R-:W-:Y:S01]  /*19b0*/  FFMA R40, R15, R17.reuse, R14 ;  /* 0x000000110f287223 */ /* 0x080fe2000000000e */
[----:B------:R-:W-:Y:S01]  /*19c0*/  FFMA R51, R51, R17, R48 ;  /* 0x0000001133337223 */ /* 0x000fe20000000030 */
[----:B------:R-:W-:Y:S01]  /*19d0*/  LDS.128 R4, [R0+0x60] ;  /* 0x0000600000047984 */ /* 0x000fe20000000c00 */
[C---:B0-----:R-:W-:Y:S01]  /*19e0*/  FFMA R12, R24.reuse, R22, R9 ;  /* 0x00000016180c7223 */ /* 0x041fe20000000009 */
[----:B------:R-:W-:-:S02]  /*19f0*/  FFMA R24, R24, R23, R8 ;  /* 0x0000001718187223 */ /* 0x000fc40000000008 */
[----:B------:R-:W0:Y:S01]  /*1a00*/  LDS.64 R16, [R3.X4+0x1600] ;  /* 0x0016000003107984 */ /* 0x000e220000004a00 */
[C---:B--2---:R-:W-:Y:S01]  /*1a10*/  FFMA R14, R28.reuse, R22, R13 ;  /* 0x000000161c0e7223 */ /* 0x044fe2000000000d */
[----:B------:R-:W-:Y:S02]  /*1a20*/  FFMA R52, R28, R23, R52 ;  /* 0x000000171c347223 */ /* 0x000fe40000000034 */
[----:B------:R-:W1:Y:S01]  /*1a30*/  LDS.128 R8, [R0+0x160] ;  /* 0x0001600000087984 */ /* 0x000e620000000c00 */
[CC--:B---3--:R-:W-:Y:S01]  /*1a40*/  FFMA R53, R25.reuse, R44.reuse, R12 ;  /* 0x0000002c19357223 */ /* 0x0c8fe2000000000c */
[----:B------:R-:W-:Y:S01]  /*1a50*/  FFMA R28, R25, R45, R24 ;  /* 0x0000002d191c7223 */ /* 0x000fe20000000018 */
[C---:B------:R-:W-:Y:S01]  /*1a60*/  FFMA R25, R29.reuse, R44, R14 ;  /* 0x0000002c1d197223 */ /* 0x040fe2000000000e */
[----:B------:R-:W2:Y:S04]  /*1a70*/  LDS.64 R48, [R3.X4+0x1640] ;  /* 0x0016400003307984 */ /* 0x000ea80000004a00 */
[----:B------:R-:W3:Y:S01]  /*1a80*/  LDS.128 R12, [R0+0x860] ;  /* 0x00086000000c7984 */ /* 0x000ee20000000c00 */
[CC--:B----4-:R-:W-:Y:S01]  /*1a90*/  FFMA R24, R32.reuse, R22.reuse, R41 ;  /* 0x0000001620187223 */ /* 0x0d0fe20000000029 */
[-C--:B------:R-:W-:Y:S01]  /*1aa0*/  FFMA R32, R32, R23.reuse, R40 ;  /* 0x0000001720207223 */ /* 0x080fe20000000028 */
[C---:B-----5:R-:W-:Y:S01]  /*1ab0*/  FFMA R22, R36.reuse, R22, R43 ;  /* 0x0000001624167223 */ /* 0x060fe2000000002b */
[----:B------:R-:W-:Y:S01]  /*1ac0*/  FFMA R36, R36, R23, R51 ;  /* 0x0000001724247223 */ /* 0x000fe20000000033 */
[----:B------:R-:W4:Y:S01]  /*1ad0*/  LDS.128 R40, [R0+0x960] ;  /* 0x0009600000287984 */ /* 0x000f220000000c00 */
[-C--:B------:R-:W-:Y:S01]  /*1ae0*/  FFMA R52, R29, R45.reuse, R52 ;  /* 0x0000002d1d347223 */ /* 0x080fe20000000034 */
[CC--:B------:R-:W-:Y:S01]  /*1af0*/  FFMA R29, R33.reuse, R44.reuse, R24 ;  /* 0x0000002c211d7223 */ /* 0x0c0fe20000000018 */
[-C--:B------:R-:W-:Y:S01]  /*1b00*/  FFMA R32, R33, R45.reuse, R32 ;  /* 0x0000002d21207223 */ /* 0x080fe20000000020 */
[C---:B------:R-:W-:Y:S01]  /*1b10*/  FFMA R33, R37.reuse, R44, R22 ;  /* 0x0000002c25217223 */ /* 0x040fe20000000016 */
[----:B------:R-:W-:Y:S01]  /*1b20*/  FFMA R36, R37, R45, R36 ;  /* 0x0000002d25247223 */ /* 0x000fe20000000024 */
[----:B------:R-:W5:Y:S01]  /*1b30*/  LDS.64 R22, [R3.X4+0x1680] ;  /* 0x0016800003167984 */ /* 0x000f620000004a00 */
[CC--:B------:R-:W-:Y:S01]  /*1b40*/  FFMA R24, R26.reuse, R18.reuse, R53 ;  /* 0x000000121a187223 */ /* 0x0c0fe20000000035 */
[-C--:B------:R-:W-:Y:S01]  /*1b50*/  FFMA R28, R26, R19.reuse, R28 ;  /* 0x000000131a1c7223 */ /* 0x080fe2000000001c */
[CC--:B------:R-:W-:Y:S01]  /*1b60*/  FFMA R26, R30.reuse, R18.reuse, R25 ;  /* 0x000000121e1a7223 */ /* 0x0c0fe20000000019 */
[-C--:B------:R-:W-:Y:S01]  /*1b70*/  FFMA R52, R30, R19.reuse, R52 ;  /* 0x000000131e347223 */ /* 0x080fe20000000034 */
[CC--:B------:R-:W-:Y:S01]  /*1b80*/  FFMA R30, R34.reuse, R18.reuse, R29 ;  /* 0x00000012221e7223 */ /* 0x0c0fe2000000001d */
[-C--:B------:R-:W-:Y:S01]  /*1b90*/  FFMA R32, R34, R19.reuse, R32 ;  /* 0x0000001322207223 */ /* 0x080fe20000000020 */
[C---:B------:R-:W-:Y:S01]  /*1ba0*/  FFMA R34, R38.reuse, R18, R33 ;  /* 0x0000001226227223 */ /* 0x040fe20000000021 */
[----:B------:R-:W-:Y:S01]  /*1bb0*/  FFMA R36, R38, R19, R36 ;  /* 0x0000001326247223 */ /* 0x000fe20000000024 */
[----:B------:R-:W-:Y:S04]  /*1bc0*/  LDS.64 R44, [R3.X4+0x1700] ;  /* 0x00170000032c7984 */ /* 0x000fe80000004a00 */
[----:B------:R-:W5:Y:S01]  /*1bd0*/  LDS.64 R18, [R3.X4+0x16c0] ;  /* 0x0016c00003127984 */ /* 0x000f620000004a00 */
[CC--:B------:R-:W-:Y:S01]  /*1be0*/  FFMA R29, R27.reuse, R46.reuse, R24 ;  /* 0x0000002e1b1d7223 */ /* 0x0c0fe20000000018 */
[-C--:B------:R-:W-:Y:S01]  /*1bf0*/  FFMA R28, R27, R47.reuse, R28 ;  /* 0x0000002f1b1c7223 */ /* 0x080fe2000000001c */
[----:B------:R-:W-:Y:S01]  /*1c00*/  FFMA R33, R31, R46, R26 ;  /* 0x0000002e1f217223 */ /* 0x000fe2000000001a */
[-C--:B------:R-:W-:Y:S01]  /*1c10*/  FFMA R38, R35, R47.reuse, R32 ;  /* 0x0000002f23267223 */ /* 0x080fe20000000020 */
[----:B------:R-:W5:Y:S01]  /*1c20*/  LDS.128 R24, [R0+0x70] ;  /* 0x0000700000187984 */ /* 0x000f620000000c00 */
[C---:B0-----:R-:W-:Y:S01]  /*1c30*/  FFMA R32, R4.reuse, R16, R29 ;  /* 0x0000001004207223 */ /* 0x041fe2000000001d */
[----:B------:R-:W-:Y:S01]  /*1c40*/  FFMA R52, R31, R47, R52 ;  /* 0x0000002f1f347223 */ /* 0x000fe20000000034 */
[-C--:B------:R-:W-:Y:S01]  /*1c50*/  FFMA R37, R35, R46.reuse, R30 ;  /* 0x0000002e23257223 */ /* 0x080fe2000000001e */
[----:B------:R-:W-:Y:S01]  /*1c60*/  FFMA R4, R4, R17, R28 ;  /* 0x0000001104047223 */ /* 0x000fe2000000001c */
[C---:B------:R-:W-:Y:S01]  /*1c70*/  FFMA R51, R39.reuse, R46, R34 ;  /* 0x0000002e27337223 */ /* 0x040fe20000000022 */
[----:B------:R-:W-:Y:S01]  /*1c80*/  FFMA R50, R39, R47, R36 ;  /* 0x0000002f27327223 */ /* 0x000fe20000000024 */
[----:B------:R-:W0:Y:S01]  /*1c90*/  LDS.128 R28, [R0+0x170] ;  /* 0x00017000001c7984 */ /* 0x000e220000000c00 */
[----:B-1----:R-:W-:-:S03]  /*1ca0*/  FFMA R34, R8, R16, R33 ;  /* 0x0000001008227223 */ /* 0x002fc60000000021 */
[----:B------:R-:W1:Y:S01]  /*1cb0*/  LDS.64 R46, [R3.X4+0x1740] ;  /* 0x00174000032e7984 */ /* 0x000e620000004a00 */
[----:B------:R-:W-:Y:S01]  /*1cc0*/  FFMA R52, R8, R17, R52 ;  /* 0x0000001108347223 */ /* 0x000fe20000000034 */
[C---:B--2---:R-:W-:Y:S01]  /*1cd0*/  FFMA R8, R5.reuse, R49, R4 ;  /* 0x0000003105087223 */ /* 0x044fe20000000004 */
[-C--:B------:R-:W-:Y:S01]  /*1ce0*/  FFMA R53, R5, R48.reuse, R32 ;  /* 0x0000003005357223 */ /* 0x080fe20000000020 */
[----:B------:R-:W-:Y:S01]  /*1cf0*/  FFMA R55, R9, R48, R34 ;  /* 0x0000003009377223 */ /* 0x000fe20000000022 */
[C---:B---3--:R-:W-:Y:S01]  /*1d00*/  FFMA R4, R12.reuse, R16, R37 ;  /* 0x000000100c047223 */ /* 0x048fe20000000025 */
[----:B------:R-:W2:Y:S01]  /*1d10*/  LDS.128 R32, [R0+0x870] ;  /* 0x0008700000207984 */ /* 0x000ea20000000c00 */
[----:B------:R-:W-:-:S03]  /*1d20*/  FFMA R12, R12, R17, R38 ;  /* 0x000000110c0c7223 */ /* 0x000fc60000000026 */
[----:B------:R-:W3:Y:S01]  /*1d30*/  LDS.128 R36, [R0+0x970] ;  /* 0x0009700000247984 */ /* 0x000ee20000000c00 */
[C---:B----4-:R-:W-:Y:S01]  /*1d40*/  FFMA R16, R40.reuse, R16, R51 ;  /* 0x0000001028107223 */ /* 0x050fe20000000033 */
[----:B------:R-:W-:Y:S01]  /*1d50*/  FFMA R50, R40, R17, R50 ;  /* 0x0000001128327223 */ /* 0x000fe20000000032 */
[-C--:B------:R-:W-:Y:S01]  /*1d60*/  FFMA R52, R9, R49.reuse, R52 ;  /* 0x0000003109347223 */ /* 0x080fe20000000034 */
[CC--:B------:R-:W-:Y:S01]  /*1d70*/  FFMA R9, R13.reuse, R48.reuse, R4 ;  /* 0x000000300d097223 */ /* 0x0c0fe20000000004 */
[-C--:B------:R-:W-:Y:S01]  /*1d80*/  FFMA R12, R13, R49.reuse, R12 ;  /* 0x000000310d0c7223 */ /* 0x080fe2000000000c */
[----:B------:R-:W4:Y:S01]  /*1d90*/  LDS.64 R4, [R3.X4+0x1780] ;  /* 0x0017800003047984 */ /* 0x000f220000004a00 */
[C---:B------:R-:W-:Y:S01]  /*1da0*/  FFMA R13, R41.reuse, R48, R16 ;  /* 0x00000030290d7223 */ /* 0x040fe20000000010 */
[----:B------:R-:W-:Y:S01]  /*1db0*/  FFMA R50, R41, R49, R50 ;  /* 0x0000003129327223 */ /* 0x000fe20000000032 */
[CC--:B-----5:R-:W-:Y:S01]  /*1dc0*/  FFMA R16, R6.reuse, R22.reuse, R53 ;  /* 0x0000001606107223 */ /* 0x0e0fe20000000035 */
[-C--:B------:R-:W-:Y:S01]  /*1dd0*/  FFMA R8, R6, R23.reuse, R8 ;  /* 0x0000001706087223 */ /* 0x080fe20000000008 */
[CC--:B------:R-:W-:Y:S01]  /*1de0*/  FFMA R6, R10.reuse, R22.reuse, R55 ;  /* 0x000000160a067223 */ /* 0x0c0fe20000000037 */
[-C--:B------:R-:W-:Y:S01]  /*1df0*/  FFMA R52, R10, R23.reuse, R52 ;  /* 0x000000170a347223 */ /* 0x080fe20000000034 */
[CC--:B------:R-:W-:Y:S01]  /*1e00*/  FFMA R10, R14.reuse, R22.reuse, R9 ;  /* 0x000000160e0a7223 */ /* 0x0c0fe20000000009 */
[-C--:B------:R-:W-:Y:S01]  /*1e10*/  FFMA R12, R14, R23.reuse, R12 ;  /* 0x000000170e0c7223 */ /* 0x080fe2000000000c */
[C---:B------:R-:W-:Y:S01]  /*1e20*/  FFMA R14, R42.reuse, R22, R13 ;  /* 0x000000162a0e7223 */ /* 0x040fe2000000000d */
[----:B------:R-:W-:Y:S01]  /*1e30*/  FFMA R50, R42, R23, R50 ;  /* 0x000000172a327223 */ /* 0x000fe20000000032 */
[CC--:B------:R-:W-:Y:S01]  /*1e40*/  FFMA R13, R7.reuse, R18.reuse, R16 ;  /* 0x00000012070d7223 */ /* 0x0c0fe20000000010 */
[----:B------:R-:W5:Y:S01]  /*1e50*/  LDS.64 R22, [R3.X4+0x17c0] ;  /* 0x0017c00003167984 */ /* 0x000f620000004a00 */
[-C--:B------:R-:W-:Y:S01]  /*1e60*/  FFMA R16, R7, R19.reuse, R8 ;  /* 0x0000001307107223 */ /* 0x080fe20000000008 */
[CC--:B------:R-:W-:Y:S01]  /*1e70*/  FFMA R7, R11.reuse, R18.reuse, R6 ;  /* 0x000000120b077223 */ /* 0x0c0fe20000000006 */
[-C--:B------:R-:W-:Y:S01]  /*1e80*/  FFMA R52, R11, R19.reuse, R52 ;  /* 0x000000130b347223 */ /* 0x080fe20000000034 */
[-C--:B------:R-:W-:Y:S01]  /*1e90*/  FFMA R41, R15, R18.reuse, R10 ;  /* 0x000000120f297223 */ /* 0x080fe2000000000a */
[----:B------:R-:W-:Y:S04]  /*1ea0*/  LDS.64 R48, [R3.X4+0x1800] ;  /* 0x0018000003307984 */ /* 0x000fe80000004a00 */
[----:B------:R-:W5:Y:S01]  /*1eb0*/  LDS.128 R8, [R0+0x80] ;  /* 0x0000800000087984 */ /* 0x000f620000000c00 */
[----:B------:R-:W-:Y:S01]  /*1ec0*/  FFMA R53, R43, R18, R14 ;  /* 0x000000122b357223 */ /* 0x000fe2000000000e */
[----:B------:R-:W-:Y:S01]  /*1ed0*/  FFMA R6, R15, R19, R12 ;  /* 0x000000130f067223 */ /* 0x000fe2000000000c */
[CC--:B------:R-:W-:Y:S01]  /*1ee0*/  FFMA R18, R24.reuse, R44.reuse, R13 ;  /* 0x0000002c18127223 */ /* 0x0c0fe2000000000d */
[----:B------:R-:W-:Y:S01]  /*1ef0*/  FFMA R16, R24, R45, R16 ;  /* 0x0000002d18107223 */ /* 0x000fe20000000010 */
[----:B------:R-:W5:Y:S01]  /*1f00*/  LDS.128 R12, [R0+0x180] ;  /* 0x00018000000c7984 */ /* 0x000f620000000c00 */
[----:B------:R-:W-:Y:S01]  /*1f10*/  FFMA R54, R43, R19, R50 ;  /* 0x000000132b367223 */ /* 0x000fe20000000032 */
[C---:B0-----:R-:W-:Y:S01]  /*1f20*/  FFMA R24, R28.reuse, R44, R7 ;  /* 0x0000002c1c187223 */ /* 0x041fe20000000007 */
[----:B------:R-:W-:Y:S01]  /*1f30*/  FFMA R52, R28, R45, R52 ;  /* 0x0000002d1c347223 */ /* 0x000fe20000000034 */
[----:B------:R-:W0:Y:S01]  /*1f40*/  LDS.64 R50, [R3.X4+0x1840] ;  /* 0x0018400003327984 */ /* 0x000e220000004a00 */
[C---:B-1----:R-:W-:Y:S01]  /*1f50*/  FFMA R7, R25.reuse, R46, R18 ;  /* 0x0000002e19077223 */ /* 0x042fe20000000012 */
[----:B------:R-:W-:-:S02]  /*1f60*/  FFMA R28, R25, R47, R16 ;  /* 0x0000002f191c7223 */ /* 0x000fc40000000010 */
[----:B------:R-:W1:Y:S01]  /*1f70*/  LDS.128 R16, [R0+0x880] ;  /* 0x0008800000107984 */ /* 0x000e620000000c00 */
[C---:B------:R-:W-:Y:S01]  /*1f80*/  FFMA R25, R29.reuse, R46, R24 ;  /* 0x0000002e1d197223 */ /* 0x040fe20000000018 */
[CC--:B--2---:R-:W-:Y:S01]  /*1f90*/  FFMA R24, R32.reuse, R44.reuse, R41 ;  /* 0x0000002c20187223 */ /* 0x0c4fe20000000029 */
[-C--:B------:R-:W-:Y:S01]  /*1fa0*/  FFMA R6, R32, R45.reuse, R6 ;  /* 0x0000002d20067223 */ /* 0x080fe20000000006 */
[C---:B---3--:R-:W-:Y:S01]  /*1fb0*/  FFMA R44, R36.reuse, R44, R53 ;  /* 0x0000002c242c7223 */ /* 0x048fe20000000035 */
[----:B------:R-:W2:Y:S01]  /*1fc0*/  LDS.128 R40, [R0+0x980] ;  /* 0x0009800000287984 */ /* 0x000ea20000000c00 */
[----:B------:R-:W-:Y:S01]  /*1fd0*/  FFMA R54, R36, R45, R54 ;  /* 0x0000002d24367223 */ /* 0x000fe20000000036 */
[-C--:B------:R-:W-:Y:S01]  /*1fe0*/  FFMA R52, R29, R47.reuse, R52 ;  /* 0x0000002f1d347223 */ /* 0x080fe20000000034 */
[CC--:B------:R-:W-:Y:S01]  /*1ff0*/  FFMA R29, R33.reuse, R46.reuse, R24 ;  /* 0x0000002e211d7223 */ /* 0x0c0fe20000000018 */
[-C--:B------:R-:W-:Y:S01]  /*2000*/  FFMA R6, R33, R47.reuse, R6 ;  /* 0x0000002f21067223 */ /* 0x080fe20000000006 */
[C---:B------:R-:W-:Y:S01]  /*2010*/  FFMA R33, R37.reuse, R46, R44 ;  /* 0x0000002e25217223 */ /* 0x040fe2000000002c */
[----:B------:R-:W-:Y:S01]  /*2020*/  FFMA R54, R37, R47, R54 ;  /* 0x0000002f25367223 */ /* 0x000fe20000000036 */
[CC--:B----4-:R-:W-:Y:S01]  /*2030*/  FFMA R24, R26.reuse, R4.reuse, R7 ;  /* 0x000000041a187223 */ /* 0x0d0fe20000000007 */
[----:B------:R-:W3:Y:S01]  /*2040*/  LDS.64 R36, [R3.X4+0x1880] ;  /* 0x0018800003247984 */ /* 0x000ee20000004a00 */
[-C--:B------:R-:W-:Y:S01]  /*2050*/  FFMA R28, R26, R5.reuse, R28 ;  /* 0x000000051a1c7223 */ /* 0x080fe2000000001c */
[CC--:B------:R-:W-:Y:S01]  /*2060*/  FFMA R26, R30.reuse, R4.reuse, R25 ;  /* 0x000000041e1a7223 */ /* 0x0c0fe20000000019 */
[-C--:B------:R-:W-:Y:S01]  /*2070*/  FFMA R52, R30, R5.reuse, R52 ;  /* 0x000000051e347223 */ /* 0x080fe20000000034 */
[CC--:B------:R-:W-:Y:S01]  /*2080*/  FFMA R30, R34.reuse, R4.reuse, R29 ;  /* 0x00000004221e7223 */ /* 0x0c0fe2000000001d */
[-C--:B------:R-:W-:Y:S01]  /*2090*/  FFMA R6, R34, R5.reuse, R6 ;  /* 0x0000000522067223 */ /* 0x080fe20000000006 */
[C---:B------:R-:W-:Y:S01]  /*20a0*/  FFMA R4, R38.reuse, R4, R33 ;  /* 0x0000000426047223 */ /* 0x040fe20000000021 */
[----:B------:R-:W-:Y:S01]  /*20b0*/  FFMA R54, R38, R5, R54 ;  /* 0x0000000526367223 */ /* 0x000fe20000000036 */
[----:B------:R-:W4:Y:S01]  /*20c0*/  LDS.64 R44, [R3.X4+0x18c0] ;  /* 0x0018c000032c7984 */ /* 0x000f220000004a00 */
        /* <DEDUP_REMOVED lines=8> */
[----:B------:R-:W-:Y:S01]  /*2150*/  LDS.128 R24, [R0+0x90] ;  /* 0x0000900000187984 */ /* 0x000fe20000000c00 */
[----:B------:R-:W-:-:S03]  /*2160*/  FFMA R4, R8, R48, R5 ;  /* 0x0000003008047223 */ /* 0x000fc60000000005 */
[----:B------:R-:W5:Y:S01]  /*2170*/  LDS.64 R22, [R3.X4+0x1900] ;  /* 0x0019000003167984 */ /* 0x000f620000004a00 */
[----:B------:R-:W-:-:S03]  /*2180*/  FFMA R8, R8, R49, R28 ;  /* 0x0000003108087223 */ /* 0x000fc6000000001c */
[----:B------:R-:W5:Y:S04]  /*2190*/  LDS.128 R28, [R0+0x190] ;  /* 0x00019000001c7984 */ /* 0x000f680000000c00 */
[----:B------:R-:W5:Y:S01]  /*21a0*/  LDS.64 R38, [R3.X4+0x1940] ;  /* 0x0019400003267984 */ /* 0x000f620000004a00 */
[CC--:B------:R-:W-:Y:S01]  /*21b0*/  FFMA R32, R12.reuse, R48.reuse, R7 ;  /* 0x000000300c207223 */ /* 0x0c0fe20000000007 */
[----:B------:R-:W-:Y:S01]  /*21c0*/  FFMA R52, R12, R49, R52 ;  /* 0x000000310c347223 */ /* 0x000fe20000000034 */
[----:B0-----:R-:W-:Y:S01]  /*21d0*/  FFMA R12, R9, R51, R8 ;  /* 0x00000033090c7223 */ /* 0x001fe20000000008 */
[C---:B-1----:R-:W-:Y:S01]  /*21e0*/  FFMA R8, R16.reuse, R48, R47 ;  /* 0x0000003010087223 */ /* 0x042fe2000000002f */
[-C--:B------:R-:W-:Y:S01]  /*21f0*/  FFMA R57, R13, R50.reuse, R32 ;  /* 0x000000320d397223 */ /* 0x080fe20000000020 */
[----:B------:R-:W-:Y:S01]  /*2200*/  FFMA R55, R9, R50, R4 ;  /* 0x0000003209377223 */ /* 0x000fe20000000004 */
[----:B------:R-:W0:Y:S01]  /*2210*/  LDS.128 R32, [R0+0x890] ;  /* 0x0008900000207984 */ /* 0x000e220000000c00 */
[----:B------:R-:W-:-:S03]  /*2220*/  FFMA R16, R16, R49, R6 ;  /* 0x0000003110107223 */ /* 0x000fc60000000006 */
[----:B------:R-:W1:Y:S01]  /*2230*/  LDS.128 R4, [R0+0x990] ;  /* 0x0009900000047984 */ /* 0x000e620000000c00 */
[C---:B--2---:R-:W-:Y:S01]  /*2240*/  FFMA R48, R40.reuse, R48, R53 ;  /* 0x0000003028307223 */ /* 0x044fe20000000035 */
[----:B------:R-:W-:Y:S01]  /*2250*/  FFMA R54, R40, R49, R54 ;  /* 0x0000003128367223 */ /* 0x000fe20000000036 */
[-C--:B------:R-:W-:Y:S01]  /*2260*/  FFMA R52, R13, R51.reuse, R52 ;  /* 0x000000330d347223 */ /* 0x080fe20000000034 */
[CC--:B------:R-:W-:Y:S01]  /*2270*/  FFMA R13, R17.reuse, R50.reuse, R8 ;  /* 0x00000032110d7223 */ /* 0x0c0fe20000000008 */
[-C--:B------:R-:W-:Y:S01]  /*2280*/  FFMA R16, R17, R51.reuse, R16 ;  /* 0x0000003311107223 */ /* 0x080fe20000000010 */
[----:B------:R-:W2:Y:S01]  /*2290*/  LDS.64 R8, [R3.X4+0x1980] ;  /* 0x0019800003087984 */ /* 0x000ea20000004a00 */
[C---:B------:R-:W-:Y:S01]  /*22a0*/  FFMA R17, R41.reuse, R50, R48 ;  /* 0x0000003229117223 */ /* 0x040fe20000000030 */
[----:B------:R-:W-:Y:S01]  /*22b0*/  FFMA R54, R41, R51, R54 ;  /* 0x0000003329367223 */ /* 0x000fe20000000036 */
[CC--:B---3--:R-:W-:Y:S01]  /*22c0*/  FFMA R40, R10.reuse, R36.reuse, R55 ;  /* 0x000000240a287223 */ /* 0x0c8fe20000000037 */
[-C--:B------:R-:W-:Y:S01]  /*22d0*/  FFMA R12, R10, R37.reuse, R12 ;  /* 0x000000250a0c7223 */ /* 0x080fe2000000000c */
[CC--:B------:R-:W-:Y:S01]  /*22e0*/  FFMA R10, R14.reuse, R36.reuse, R57 ;  /* 0x000000240e0a7223 */ /* 0x0c0fe20000000039 */
[-C--:B------:R-:W-:Y:S01]  /*22f0*/  FFMA R52, R14, R37.reuse, R52 ;  /* 0x000000250e347223 */ /* 0x080fe20000000034 */
[CC--:B------:R-:W-:Y:S01]  /*2300*/  FFMA R14, R18.reuse, R36.reuse, R13 ;  /* 0x00000024120e7223 */ /* 0x0c0fe2000000000d */
[-C--:B------:R-:W-:Y:S01]  /*2310*/  FFMA R16, R18, R37.reuse, R16 ;  /* 0x0000002512107223 */ /* 0x080fe20000000010 */
[C---:B------:R-:W-:Y:S01]  /*2320*/  FFMA R18, R42.reuse, R36, R17 ;  /* 0x000000242a127223 */ /* 0x040fe20000000011 */
[----:B------:R-:W-:Y:S01]  /*2330*/  FFMA R54, R42, R37, R54 ;  /* 0x000000252a367223 */ /* 0x000fe20000000036 */
[----:B------:R-:W-:Y:S01]  /*2340*/  LDS.64 R48, [R3.X4+0x1a00] ;  /* 0x001a000003307984 */ /* 0x000fe20000004a00 */
[----:B----4-:R-:W-:-:S03]  /*2350*/  FFMA R17, R11, R44, R40 ;  /* 0x0000002c0b117223 */ /* 0x010fc60000000028 */
[----:B------:R-:W3:Y:S01]  /*2360*/  LDS.64 R36, [R3.X4+0x19c0] ;  /* 0x0019c00003247984 */ /* 0x000ee20000004a00 */
[-C--:B------:R-:W-:Y:S01]  /*2370*/  FFMA R40, R11, R45.reuse, R12 ;  /* 0x0000002d0b287223 */ /* 0x080fe2000000000c */
[CC--:B------:R-:W-:Y:S01]  /*2380*/  FFMA R11, R15.reuse, R44.reuse, R10 ;  /* 0x0000002c0f0b7223 */ /* 0x0c0fe2000000000a */
[-C--:B------:R-:W-:Y:S01]  /*2390*/  FFMA R52, R15, R45.reuse, R52 ;  /* 0x0000002d0f347223 */ /* 0x080fe20000000034 */
[CC--:B------:R-:W-:Y:S01]  /*23a0*/  FFMA R47, R19.reuse, R44.reuse, R14 ;  /* 0x0000002c132f7223 */ /* 0x0c0fe2000000000e */
[----:B------:R-:W-:Y:S01]  /*23b0*/  FFMA R10, R19, R45, R16 ;  /* 0x0000002d130a7223 */ /* 0x000fe20000000010 */
[C---:B------:R-:W-:Y:S01]  /*23c0*/  FFMA R53, R43.reuse, R44, R18 ;  /* 0x0000002c2b357223 */ /* 0x040fe20000000012 */
[----:B------:R-:W4:Y:S01]  /*23d0*/  LDS.128 R12, [R0+0xa0] ;  /* 0x0000a000000c7984 */ /* 0x000f220000000c00 */
[CC--:B-----5:R-:W-:Y:S01]  /*23e0*/  FFMA R42, R24.reuse, R22.reuse, R17 ;  /* 0x00000016182a7223 */ /* 0x0e0fe20000000011 */
[-C--:B------:R-:W-:Y:S02]  /*23f0*/  FFMA R40, R24, R23.reuse, R40 ;  /* 0x0000001718287223 */ /* 0x080fe40000000028 */
[----:B------:R-:W5:Y:S01]  /*2400*/  LDS.128 R16, [R0+0x1a0] ;  /* 0x0001a00000107984 */ /* 0x000f620000000c00 */
[C---:B------:R-:W-:Y:S01]  /*2410*/  FFMA R24, R28.reuse, R22, R11 ;  /* 0x000000161c187223 */ /* 0x040fe2000000000b */
[----:B------:R-:W-:Y:S01]  /*2420*/  FFMA R52, R28, R23, R52 ;  /* 0x000000171c347223 */ /* 0x000fe20000000034 */
[----:B------:R-:W-:Y:S01]  /*2430*/  FFMA R54, R43, R45, R54 ;  /* 0x0000002d2b367223 */ /* 0x000fe20000000036 */
[----:B------:R-:W5:Y:S01]  /*2440*/  LDS.64 R50, [R3.X4+0x1a40] ;  /* 0x001a400003327984 */ /* 0x000f620000004a00 */
[C---:B------:R-:W-:Y:S01]  /*2450*/  FFMA R11, R25.reuse, R38, R42 ;  /* 0x00000026190b7223 */ /* 0x040fe2000000002a */
[----:B------:R-:W-:-:S02]  /*2460*/  FFMA R28, R25, R39, R40 ;  /* 0x00000027191c7223 */ /* 0x000fc40000000028 */
[----:B------:R-:W5:Y:S01]  /*2470*/  LDS.128 R40, [R0+0x8a0] ;  /* 0x0008a00000287984 */ /* 0x000f620000000c00 */
[C---:B------:R-:W-:Y:S01]  /*2480*/  FFMA R25, R29.reuse, R38, R24 ;  /* 0x000000261d197223 */ /* 0x040fe20000000018 */
[CC--:B0-----:R-:W-:Y:S01]  /*2490*/  FFMA R24, R32.reuse, R22.reuse, R47 ;  /* 0x0000001620187223 */ /* 0x0c1fe2000000002f */
[----:B------:R-:W-:Y:S01]  /*24a0*/  FFMA R10, R32, R23, R10 ;  /* 0x00000017200a7223 */ /* 0x000fe2000000000a */
[C---:B-1----:R-:W-:Y:S01]  /*24b0*/  FFMA R22, R4.reuse, R22, R53 ;  /* 0x0000001604167223 */ /* 0x042fe20000000035 */
[----:B------:R-:W0:Y:S01]  /*24c0*/  LDS.128 R44, [R0+0x9a0] ;  /* 0x0009a000002c7984 */ /* 0x000e220000000c00 */
[-C--:B------:R-:W-:Y:S01]  /*24d0*/  FFMA R52, R29, R39.reuse, R52 ;  /* 0x000000271d347223 */ /* 0x080fe20000000034 */
[CC--:B------:R-:W-:Y:S01]  /*24e0*/  FFMA R29, R33.reuse, R38.reuse, R24 ;  /* 0x00000026211d7223 */ /* 0x0c0fe20000000018 */
[----:B------:R-:W-:Y:S01]  /*24f0*/  FFMA R10, R33, R39, R10 ;  /* 0x00000027210a7223 */ /* 0x000fe2000000000a */
[----:B------:R-:W-:Y:S01]  /*2500*/  FFMA R54, R4, R23, R54 ;  /* 0x0000001704367223 */ /* 0x000fe20000000036 */
[C---:B------:R-:W-:Y:S01]  /*2510*/  FFMA R33, R5.reuse, R38, R22 ;  /* 0x0000002605217223 */ /* 0x040fe20000000016 */
[CC--:B--2---:R-:W-:Y:S01]  /*2520*/  FFMA R4, R26.reuse, R8.reuse, R11 ;  /* 0x000000081a047223 */ /* 0x0c4fe2000000000b */
[----:B------:R-:W1:Y:S01]  /*2530*/  LDS.64 R22, [R3.X4+0x1a80] ;  /* 0x001a800003167984 */ /* 0x000e620000004a00 */
[----:B------:R-:W-:Y:S01]  /*2540*/  FFMA R28, R26, R9, R28 ;  /* 0x000000091a1c7223 */ /* 0x000fe2000000001c */
[-C--:B------:R-:W-:Y:S01]  /*2550*/  FFMA R24, R30, R8.reuse, R25 ;  /* 0x000000081e187223 */ /* 0x080fe20000000019 */
[CC--:B------:R-:W-:Y:S01]  /*2560*/  FFMA R26, R34.reuse, R8.reuse, R29 ;  /* 0x00000008221a7223 */ /* 0x0c0fe2000000001d */
[----:B------:R-:W-:Y:S01]  /*2570*/  FFMA R54, R5, R39, R54 ;  /* 0x0000002705367223 */ /* 0x000fe20000000036 */
[-C--:B------:R-:W-:Y:S01]  /*2580*/  FFMA R10, R34, R9.reuse, R10 ;  /* 0x00000009220a7223 */ /* 0x080fe2000000000a */
[----:B------:R-:W-:Y:S01]  /*2590*/  FFMA R8, R6, R8, R33 ;  /* 0x0000000806087223 */ /* 0x000fe20000000021 */
[----:B------:R-:W2:Y:S01]  /*25a0*/  LDS.64 R38, [R3.X4+0x1ac0] ;  /* 0x001ac00003267984 */ /* 0x000ea20000004a00 */
[-C--:B------:R-:W-:Y:S01]  /*25b0*/  FFMA R52, R30, R9.reuse, R52 ;  /* 0x000000091e347223 */ /* 0x080fe20000000034 */
[-C--:B---3--:R-:W-:Y:S01]  /*25c0*/  FFMA R5, R27, R36.reuse, R4 ;  /* 0x000000241b057223 */ /* 0x088fe20000000004 */
[----:B------:R-:W-:Y:S01]  /*25d0*/  FFMA R54, R6, R9, R54 ;  /* 0x0000000906367223 */ /* 0x000fe20000000036 */
[-C--:B------:R-:W-:Y:S01]  /*25e0*/  FFMA R4, R35, R37.reuse, R10 ;  /* 0x0000002523047223 */ /* 0x080fe2000000000a */
[-C--:B------:R-:W-:Y:S01]  /*25f0*/  FFMA R55, R7, R36.reuse, R8 ;  /* 0x0000002407377223 */ /* 0x080fe20000000008 */
[----:B------:R-:W-:Y:S01]  /*2600*/  LDS.64 R32, [R3.X4+0x1b00] ;  /* 0x001b000003207984 */ /* 0x000fe20000004a00 */
[----:B------:R-:W-:Y:S01]  /*2610*/  FFMA R28, R27, R37, R28 ;  /* 0x000000251b1c7223 */ /* 0x000fe2000000001c */
[----:B------:R-:W-:-:S02]  /*2620*/  FFMA R29, R31, R36, R24 ;  /* 0x000000241f1d7223 */ /* 0x000fc40000000018 */
[----:B------:R-:W3:Y:S01]  /*2630*/  LDS.128 R8, [R0+0xb0] ;  /* 0x0000b00000087984 */ /* 0x000ee20000000c00 */
[----:B------:R-:W-:Y:S01]  /*2640*/  FFMA R53, R35, R36, R26 ;  /* 0x0000002423357223 */ /* 0x000fe2000000001a */
[CC--:B----4-:R-:W-:Y:S01]  /*2650*/  FFMA R6, R12.reuse, R48.reuse, R5 ;  /* 0x000000300c067223 */ /* 0x0d0fe20000000005 */
[----:B------:R-:W-:Y:S01]  /*2660*/  FFMA R28, R12, R49, R28 ;  /* 0x000000310c1c7223 */ /* 0x000fe2000000001c */
[----:B------:R-:W4:Y:S01]  /*2670*/  LDS.128 R24, [R0+0x1b0] ;  /* 0x0001b00000187984 */ /* 0x000f220000000c00 */
[-C--:B------:R-:W-:Y:S01]  /*2680*/  FFMA R52, R31, R37.reuse, R52 ;  /* 0x000000251f347223 */ /* 0x080fe20000000034 */
[C---:B-----5:R-:W-:Y:S01]  /*2690*/  FFMA R12, R16.reuse, R48, R29 ;  /* 0x00000030100c7223 */ /* 0x060fe2000000001d */
[----:B------:R-:W-:Y:S01]  /*26a0*/  FFMA R54, R7, R37, R54 ;  /* 0x0000002507367223 */ /* 0x000fe20000000036 */
[----:B------:R-:W5:Y:S01]  /*26b0*/  LDS.64 R34, [R3.X4+0x1b40] ;  /* 0x001b400003227984 */ /* 0x000f620000004a00 */
[----:B------:R-:W-:Y:S01]  /*26c0*/  FFMA R52, R16, R49, R52 ;  /* 0x0000003110347223 */ /* 0x000fe20000000034 */
[----:B------:R-:W-:Y:S01]  /*26d0*/  FFMA R57, R17, R50, R12 ;  /* 0x0000003211397223 */ /* 0x000fe2000000000c */
[C---:B------:R-:W-:Y:S01]  /*26e0*/  FFMA R16, R13.reuse, R51, R28 ;  /* 0x000000330d107223 */ /* 0x040fe2000000001c */
[C---:B------:R-:W-:Y:S01]  /*26f0*/  FFMA R12, R40.reuse, R48, R53 ;  /* 0x00000030280c7223 */ /* 0x040fe20000000035 */
[----:B------:R-:W-:Y:S01]  /*2700*/  FFMA R37, R13, R50, R6 ;  /* 0x000000320d257223 */ /* 0x000fe20000000006 */
[----:B------:R-:W5:Y:S01]  /*2710*/  LDS.128 R28, [R0+0x8b0] ;  /* 0x0008b000001c7984 */ /* 0x000f620000000c00 */
[----:B------:R-:W-:-:S03]  /*2720*/  FFMA R40, R40, R49, R4 ;  /* 0x0000003128287223 */ /* 0x000fc60000000004 */
[----:B------:R-:W5:Y:S01]  /*2730*/  LDS.128 R4, [R0+0x9b0] ;  /* 0x0009b00000047984 */ /* 0x000f620000000c00 */
[C---:B0-----:R-:W-:Y:S01]  /*2740*/  FFMA R54, R44.reuse, R49, R54 ;  /* 0x000000312c367223 */ /* 0x041fe20000000036 */
[----:B------:R-:W-:Y:S01]  /*2750*/  FFMA R48, R44, R48, R55 ;  /* 0x000000302c307223 */ /* 0x000fe20000000037 */
[-C--:B------:R-:W-:Y:S01]  /*2760*/  FFMA R52, R17, R51.reuse, R52 ;  /* 0x0000003311347223 */ /* 0x080fe20000000034 */
[CC--:B------:R-:W-:Y:S01]  /*2770*/  FFMA R17, R41.reuse, R50.reuse, R12 ;  /* 0x0000003229117223 */ /* 0x0c0fe2000000000c */
[-C--:B------:R-:W-:Y:S01]  /*2780*/  FFMA R40, R41, R51.reuse, R40 ;  /* 0x0000003329287223 */ /* 0x080fe20000000028 */
[C---:B------:R-:W-:Y:S01]  /*2790*/  FFMA R54, R45.reuse, R51, R54 ;  /* 0x000000332d367223 */ /* 0x040fe20000000036 */
[----:B------:R-:W-:Y:S01]  /*27a0*/  FFMA R41, R45, R50, R48 ;  /* 0x000000322d297223 */ /* 0x000fe20000000030 */
[CC--:B-1----:R-:W-:Y:S01]  /*27b0*/  FFMA R36, R14.reuse, R22.reuse, R37 ;  /* 0x000000160e247223 */ /* 0x0c2fe20000000025 */
[----:B------:R-:W0:Y:S01]  /*27c0*/  LDS.64 R12, [R3.X4+0x1b80] ;  /* 0x001b8000030c7984 */ /* 0x000e220000004a00 */
[-C--:B------:R-:W-:Y:S01]  /*27d0*/  FFMA R14, R14, R23.reuse, R16 ;  /* 0x000000170e0e7223 */ /* 0x080fe20000000010 */
[CC--:B------:R-:W-:Y:S01]  /*27e0*/  FFMA R44, R18.reuse, R22.reuse, R57 ;  /* 0x00000016122c7223 */ /* 0x0c0fe20000000039 */
        /* <DEDUP_REMOVED lines=13> */
[----:B------:R-:W-:Y:S01]  /*28c0*/  FFMA R54, R47, R39, R54 ;  /* 0x000000272f367223 */ /* 0x000fe20000000036 */
[C---:B---3--:R-:W-:Y:S01]  /*28d0*/  FFMA R44, R8.reuse, R32, R23 ;  /* 0x00000020082c7223 */ /* 0x048fe20000000017 */
[----:B------:R-:W-:Y:S01]  /*28e0*/  LDS.128 R36, [R0+0xc0] ;  /* 0x0000c00000247984 */ /* 0x000fe20000000c00 */
[----:B------:R-:W-:-:S03]  /*28f0*/  FFMA R14, R8, R33, R14 ;  /* 0x00000021080e7223 */ /* 0x000fc6000000000e */
[----:B------:R-:W2:Y:S01]  /*2900*/  LDS.64 R22, [R3.X4+0x1c00] ;  /* 0x001c000003167984 */ /* 0x000ea20000004a00 */
[C---:B----4-:R-:W-:Y:S01]  /*2910*/  FFMA R8, R24.reuse, R32, R15 ;  /* 0x0000002018087223 */ /* 0x050fe2000000000f */
[----:B------:R-:W-:Y:S02]  /*2920*/  FFMA R24, R24, R33, R52 ;  /* 0x0000002118187223 */ /* 0x000fe40000000034 */
[----:B------:R-:W3:Y:S04]  /*2930*/  LDS.128 R40, [R0+0x1c0] ;  /* 0x0001c00000287984 */ /* 0x000ee80000000c00 */
[----:B------:R-:W4:Y:S01]  /*2940*/  LDS.64 R52, [R3.X4+0x1c40] ;  /* 0x001c400003347984 */ /* 0x000f220000004a00 */
[CC--:B-----5:R-:W-:Y:S01]  /*2950*/  FFMA R15, R9.reuse, R34.reuse, R44 ;  /* 0x00000022090f7223 */ /* 0x0e0fe2000000002c */
[----:B------:R-:W-:Y:S01]  /*2960*/  FFMA R14, R9, R35, R14 ;  /* 0x00000023090e7223 */ /* 0x000fe2000000000e */
[----:B------:R-:W-:Y:S01]  /*2970*/  FFMA R9, R25, R34, R8 ;  /* 0x0000002219097223 */ /* 0x000fe20000000008 */
[-C--:B------:R-:W-:Y:S01]  /*2980*/  FFMA R8, R28, R32.reuse, R19 ;  /* 0x000000201c087223 */ /* 0x080fe20000000013 */
[----:B------:R-:W5:Y:S01]  /*2990*/  LDS.128 R44, [R0+0x8c0] ;  /* 0x0008c000002c7984 */ /* 0x000f620000000c00 */
[----:B------:R-:W-:-:S03]  /*29a0*/  FFMA R32, R4, R32, R49 ;  /* 0x0000002004207223 */ /* 0x000fc60000000031 */
[----:B------:R-:W4:Y:S01]  /*29b0*/  LDS.128 R48, [R0+0x9c0] ;  /* 0x0009c00000307984 */ /* 0x000f220000000c00 */
[----:B------:R-:W-:Y:S01]  /*29c0*/  FFMA R55, R25, R35, R24 ;  /* 0x0000002319377223 */ /* 0x000fe20000000018 */
[----:B------:R-:W-:Y:S02]  /*29d0*/  FFMA R18, R28, R33, R18 ;  /* 0x000000211c127223 */ /* 0x000fe40000000012 */
[----:B------:R-:W5:Y:S01]  /*29e0*/  LDS.64 R24, [R3.X4+0x1c80] ;  /* 0x001c800003187984 */ /* 0x000f620000004a00 */
[CC--:B------:R-:W-:Y:S01]  /*29f0*/  FFMA R19, R29.reuse, R34.reuse, R8 ;  /* 0x000000221d137223 */ /* 0x0c0fe20000000008 */
[----:B------:R-:W-:Y:S01]  /*2a00*/  FFMA R18, R29, R35, R18 ;  /* 0x000000231d127223 */ /* 0x000fe20000000012 */
[C---:B------:R-:W-:Y:S01]  /*2a10*/  FFMA R29, R5.reuse, R34, R32 ;  /* 0x00000022051d7223 */ /* 0x040fe20000000020 */
[----:B------:R-:W-:Y:S01]  /*2a20*/  FFMA R54, R4, R33, R54 ;  /* 0x0000002104367223 */ /* 0x000fe20000000036 */
[CC--:B0-----:R-:W-:Y:S01]  /*2a30*/  FFMA R4, R10.reuse, R12.reuse, R15 ;  /* 0x0000000c0a047223 */ /* 0x0c1fe2000000000f */
[----:B------:R-:W-:Y:S01]  /*2a40*/  FFMA R14, R10, R13, R14 ;  /* 0x0000000d0a0e7223 */ /* 0x000fe2000000000e */
[-C--:B------:R-:W-:Y:S01]  /*2a50*/  FFMA R8, R26, R12.reuse, R9 ;  /* 0x0000000c1a087223 */ /* 0x080fe20000000009 */
[CC--:B------:R-:W-:Y:S01]  /*2a60*/  FFMA R10, R30.reuse, R12.reuse, R19 ;  /* 0x0000000c1e0a7223 */ /* 0x0c0fe20000000013 */
[----:B------:R-:W-:Y:S01]  /*2a70*/  FFMA R54, R5, R35, R54 ;  /* 0x0000002305367223 */ /* 0x000fe20000000036 */
[-C--:B------:R-:W-:Y:S01]  /*2a80*/  FFMA R18, R30, R13.reuse, R18 ;  /* 0x0000000d1e127223 */ /* 0x080fe20000000012 */
[----:B------:R-:W-:Y:S01]  /*2a90*/  FFMA R12, R6, R12, R29 ;  /* 0x0000000c060c7223 */ /* 0x000fe2000000001d */
[CC--:B-1----:R-:W-:Y:S01]  /*2aa0*/  FFMA R5, R11.reuse, R16.reuse, R4 ;  /* 0x000000100b057223 */ /* 0x0c2fe20000000004 */
[----:B------:R-:W0:Y:S01]  /*2ab0*/  LDS.64 R28, [R3.X4+0x1cc0] ;  /* 0x001cc000031c7984 */ /* 0x000e220000004a00 */
[----:B------:R-:W-:Y:S01]  /*2ac0*/  FFMA R26, R26, R13, R55 ;  /* 0x0000000d1a1a7223 */ /* 0x000fe20000000037 */
[-C--:B------:R-:W-:Y:S01]  /*2ad0*/  FFMA R4, R11, R17.reuse, R14 ;  /* 0x000000110b047223 */ /* 0x080fe2000000000e */
[-C--:B------:R-:W-:Y:S01]  /*2ae0*/  FFMA R19, R27, R16.reuse, R8 ;  /* 0x000000101b137223 */ /* 0x080fe20000000008 */
[CC--:B------:R-:W-:Y:S01]  /*2af0*/  FFMA R33, R31.reuse, R16.reuse, R10 ;  /* 0x000000101f217223 */ /* 0x0c0fe2000000000a */
[----:B------:R-:W-:Y:S01]  /*2b00*/  FFMA R32, R31, R17, R18 ;  /* 0x000000111f207223 */ /* 0x000fe20000000012 */
[----:B------:R-:W-:Y:S01]  /*2b10*/  FFMA R54, R6, R13, R54 ;  /* 0x0000000d06367223 */ /* 0x000fe20000000036 */
[----:B------:R-:W-:Y:S01]  /*2b20*/  FFMA R35, R7, R16, R12 ;  /* 0x0000001007237223 */ /* 0x000fe2000000000c */
[----:B------:R-:W-:Y:S01]  /*2b30*/  LDS.64 R30, [R3.X4+0x1d00] ;  /* 0x001d0000031e7984 */ /* 0x000fe20000004a00 */
[----:B------:R-:W-:Y:S01]  /*2b40*/  FFMA R6, R27, R17, R26 ;  /* 0x000000111b067223 */ /* 0x000fe2000000001a */
[----:B--2---:R-:W-:-:S02]  /*2b50*/  FFMA R4, R36, R23, R4 ;  /* 0x0000001724047223 */ /* 0x004fc40000000004 */
[----:B------:R-:W1:Y:S04]  /*2b60*/  LDS.128 R8, [R0+0xd0] ;  /* 0x0000d00000087984 */ /* 0x000e680000000c00 */
[----:B------:R-:W2:Y:S01]  /*2b70*/  LDS.128 R12, [R0+0x1d0] ;  /* 0x0001d000000c7984 */ /* 0x000ea20000000c00 */
[-C--:B------:R-:W-:Y:S01]  /*2b80*/  FFMA R16, R36, R22.reuse, R5 ;  /* 0x0000001624107223 */ /* 0x080fe20000000005 */
[C---:B---3--:R-:W-:Y:S02]  /*2b90*/  FFMA R18, R40.reuse, R22, R19 ;  /* 0x0000001628127223 */ /* 0x048fe40000000013 */
[----:B------:R-:W3:Y:S01]  /*2ba0*/  LDS.64 R26, [R3.X4+0x1d40] ;  /* 0x001d4000031a7984 */ /* 0x000ee20000004a00 */
[----:B------:R-:W-:Y:S01]  /*2bb0*/  FFMA R54, R7, R17, R54 ;  /* 0x0000001107367223 */ /* 0x000fe20000000036 */
[----:B------:R-:W-:Y:S01]  /*2bc0*/  FFMA R40, R40, R23, R6 ;  /* 0x0000001728287223 */ /* 0x000fe20000000006 */
[----:B----4-:R-:W-:-:S02]  /*2bd0*/  FFMA R36, R37, R53, R4 ;  /* 0x0000003525247223 */ /* 0x010fc40000000004 */
[----:B------:R-:W4:Y:S01]  /*2be0*/  LDS.128 R4, [R0+0x8d0] ;  /* 0x0008d00000047984 */ /* 0x000f220000000c00 */
[-C--:B------:R-:W-:Y:S01]  /*2bf0*/  FFMA R55, R37, R52.reuse, R16 ;  /* 0x0000003425377223 */ /* 0x080fe20000000010 */
[C---:B------:R-:W-:Y:S02]  /*2c00*/  FFMA R37, R41.reuse, R52, R18 ;  /* 0x0000003429257223 */ /* 0x040fe40000000012 */
[----:B------:R-:W4:Y:S01]  /*2c10*/  LDS.128 R16, [R0+0x9d0] ;  /* 0x0009d00000107984 */ /* 0x000f220000000c00 */
[-C--:B-----5:R-:W-:Y:S01]  /*2c20*/  FFMA R34, R44, R22.reuse, R33 ;  /* 0x000000162c227223 */ /* 0x0a0fe20000000021 */
[----:B------:R-:W-:Y:S01]  /*2c30*/  FFMA R22, R48, R22, R35 ;  /* 0x0000001630167223 */ /* 0x000fe20000000023 */
[-C--:B------:R-:W-:Y:S01]  /*2c40*/  FFMA R32, R44, R23.reuse, R32 ;  /* 0x000000172c207223 */ /* 0x080fe20000000020 */
[----:B------:R-:W-:Y:S01]  /*2c50*/  FFMA R54, R48, R23, R54 ;  /* 0x0000001730367223 */ /* 0x000fe20000000036 */
[-C--:B------:R-:W-:Y:S01]  /*2c60*/  FFMA R40, R41, R53.reuse, R40 ;  /* 0x0000003529287223 */ /* 0x080fe20000000028 */
[-C--:B------:R-:W-:Y:S01]  /*2c70*/  FFMA R35, R49, R52.reuse, R22 ;  /* 0x0000003431237223 */ /* 0x080fe20000000016 */
[C---:B------:R-:W-:Y:S01]  /*2c80*/  FFMA R33, R45.reuse, R52, R34 ;  /* 0x000000342d217223 */ /* 0x040fe20000000022 */
[----:B------:R-:W5:Y:S01]  /*2c90*/  LDS.64 R22, [R3.X4+0x1d80] ;  /* 0x001d800003167984 */ /* 0x000f620000004a00 */
[-C--:B------:R-:W-:Y:S01]  /*2ca0*/  FFMA R32, R45, R53.reuse, R32 ;  /* 0x000000352d207223 */ /* 0x080fe20000000020 */
[----:B------:R-:W-:Y:S01]  /*2cb0*/  FFMA R54, R49, R53, R54 ;  /* 0x0000003531367223 */ /* 0x000fe20000000036 */
        /* <DEDUP_REMOVED lines=10> */
[CC--:B0-----:R-:W-:Y:S01]  /*2d60*/  FFMA R33, R39.reuse, R28.reuse, R34 ;  /* 0x0000001c27217223 */ /* 0x0c1fe20000000022 */
[-C--:B------:R-:W-:Y:S01]  /*2d70*/  FFMA R36, R39, R29.reuse, R36 ;  /* 0x0000001d27247223 */ /* 0x080fe20000000024 */
[CC--:B------:R-:W-:Y:S01]  /*2d80*/  FFMA R35, R43.reuse, R28.reuse, R38 ;  /* 0x0000001c2b237223 */ /* 0x0c0fe20000000026 */
[----:B------:R-:W-:Y:S01]  /*2d90*/  FFMA R40, R43, R29, R40 ;  /* 0x0000001d2b287223 */ /* 0x000fe20000000028 */
[-C--:B------:R-:W-:Y:S01]  /*2da0*/  FFMA R41, R47, R28.reuse, R42 ;  /* 0x0000001c2f297223 */ /* 0x080fe2000000002a */
[----:B------:R-:W-:Y:S01]  /*2db0*/  FFMA R43, R51, R28, R44 ;  /* 0x0000001c332b7223 */ /* 0x000fe2000000002c */
[CC--:B-1----:R-:W-:Y:S01]  /*2dc0*/  FFMA R28, R8.reuse, R30.reuse, R33 ;  /* 0x0000001e081c7223 */ /* 0x0c2fe20000000021 */
[-C--:B------:R-:W-:Y:S01]  /*2dd0*/  FFMA R36, R8, R31.reuse, R36 ;  /* 0x0000001f08247223 */ /* 0x080fe20000000024 */
[C---:B--2---:R-:W-:Y:S01]  /*2de0*/  FFMA R8, R12.reuse, R30, R35 ;  /* 0x0000001e0c087223 */ /* 0x044fe20000000023 */
[----:B------:R-:W-:Y:S01]  /*2df0*/  FFMA R40, R12, R31, R40 ;  /* 0x0000001f0c287223 */ /* 0x000fe20000000028 */
[----:B------:R-:W-:Y:S01]  /*2e00*/  FFMA R42, R47, R29, R32 ;  /* 0x0000001d2f2a7223 */ /* 0x000fe20000000020 */
[CC--:B---3--:R-:W-:Y:S01]  /*2e10*/  FFMA R45, R9.reuse, R26.reuse, R28 ;  /* 0x0000001a092d7223 */ /* 0x0c8fe2000000001c */
[-C--:B------:R-:W-:Y:S01]  /*2e20*/  FFMA R44, R9, R27.reuse, R36 ;  /* 0x0000001b092c7223 */ /* 0x080fe20000000024 */
[C---:B------:R-:W-:Y:S01]  /*2e30*/  FFMA R9, R13.reuse, R26, R8 ;  /* 0x0000001a0d097223 */ /* 0x040fe20000000008 */
[----:B------:R-:W-:Y:S01]  /*2e40*/  FFMA R46, R13, R27, R40 ;  /* 0x0000001b0d2e7223 */ /* 0x000fe20000000028 */
[----:B------:R-:W-:Y:S01]  /*2e50*/  LDS.128 R32, [R0+0xe0] ;  /* 0x0000e00000207984 */ /* 0x000fe20000000c00 */
[----:B------:R-:W-:Y:S01]  /*2e60*/  FFMA R54, R51, R29, R54 ;  /* 0x0000001d33367223 */ /* 0x000fe20000000036 */
[CC--:B----4-:R-:W-:Y:S01]  /*2e70*/  FFMA R8, R4.reuse, R30.reuse, R41 ;  /* 0x0000001e04087223 */ /* 0x0d0fe20000000029 */
[-C--:B------:R-:W-:Y:S01]  /*2e80*/  FFMA R42, R4, R31.reuse, R42 ;  /* 0x0000001f042a7223 */ /* 0x080fe2000000002a */
[----:B------:R-:W0:Y:S01]  /*2e90*/  LDS.64 R12, [R3.X4+0x1e00] ;  /* 0x001e0000030c7984 */ /* 0x000e220000004a00 */
[C---:B------:R-:W-:Y:S01]  /*2ea0*/  FFMA R4, R16.reuse, R30, R43 ;  /* 0x0000001e10047223 */ /* 0x040fe2000000002b */
[----:B------:R-:W-:Y:S01]  /*2eb0*/  FFMA R54, R16, R31, R54 ;  /* 0x0000001f10367223 */ /* 0x000fe20000000036 */
[C---:B------:R-:W-:Y:S01]  /*2ec0*/  FFMA R47, R5.reuse, R26, R8 ;  /* 0x0000001a052f7223 */ /* 0x040fe20000000008 */
[----:B------:R-:W1:Y:S01]  /*2ed0*/  LDS.128 R36, [R0+0x1e0] ;  /* 0x0001e00000247984 */ /* 0x000e620000000c00 */
[----:B------:R-:W-:-:S03]  /*2ee0*/  FFMA R8, R5, R27, R42 ;  /* 0x0000001b05087223 */ /* 0x000fc6000000002a */
[----:B------:R-:W2:Y:S04]  /*2ef0*/  LDS.128 R28, [R0+0x8e0] ;  /* 0x0008e000001c7984 */ /* 0x000ea80000000c00 */
[----:B------:R-:W3:Y:S01]  /*2f00*/  LDS.128 R40, [R0+0x9e0] ;  /* 0x0009e00000287984 */ /* 0x000ee20000000c00 */
[C---:B------:R-:W-:Y:S01]  /*2f10*/  FFMA R51, R17.reuse, R26, R4 ;  /* 0x0000001a11337223 */ /* 0x040fe20000000004 */
[C---:B-----5:R-:W-:Y:S02]  /*2f20*/  FFMA R26, R10.reuse, R22, R45 ;  /* 0x000000160a1a7223 */ /* 0x060fe4000000002d */
[----:B------:R-:W4:Y:S01]  /*2f30*/  LDS.64 R4, [R3.X4+0x1e80] ;  /* 0x001e800003047984 */ /* 0x000f220000004a00 */
[----:B------:R-:W-:Y:S01]  /*2f40*/  FFMA R54, R17, R27, R54 ;  /* 0x0000001b11367223 */ /* 0x000fe20000000036 */
[----:B------:R-:W-:-:S02]  /*2f50*/  FFMA R10, R10, R23, R44 ;  /* 0x000000170a0a7223 */ /* 0x000fc4000000002c */
[----:B------:R-:W5:Y:S01]  /*2f60*/  LDS.64 R16, [R3.X4+0x1ec0] ;  /* 0x001ec00003107984 */ /* 0x000f620000004a00 */
[-C--:B------:R-:W-:Y:S01]  /*2f70*/  FFMA R50, R14, R22.reuse, R9 ;  /* 0x000000160e327223 */ /* 0x080fe20000000009 */
[-C--:B------:R-:W-:Y:S01]  /*2f80*/  FFMA R52, R6, R22.reuse, R47 ;  /* 0x0000001606347223 */ /* 0x080fe2000000002f */
[-C--:B------:R-:W-:Y:S01]  /*2f90*/  FFMA R14, R14, R23.reuse, R46 ;  /* 0x000000170e0e7223 */ /* 0x080fe2000000002e */
[-C--:B------:R-:W-:Y:S01]  /*2fa0*/  FFMA R6, R6, R23.reuse, R8 ;  /* 0x0000001706067223 */ /* 0x080fe20000000008 */
[C---:B------:R-:W-:Y:S01]  /*2fb0*/  FFMA R56, R18.reuse, R22, R51 ;  /* 0x0000001612387223 */ /* 0x040fe20000000033 */
[----:B------:R-:W-:Y:S01]  /*2fc0*/  FFMA R54, R18, R23, R54 ;  /* 0x0000001712367223 */ /* 0x000fe20000000036 */
[----:B------:R-:W-:Y:S01]  /*2fd0*/  LDS.128 R44, [R0+0xf0] ;  /* 0x0000f000002c7984 */ /* 0x000fe20000000c00 */
[CC--:B------:R-:W-:Y:S01]  /*2fe0*/  FFMA R51, R11.reuse, R24.reuse, R26 ;  /* 0x000000180b337223 */ /* 0x0c0fe2000000001a */
[----:B------:R-:W-:Y:S02]  /*2ff0*/  FFMA R18, R11, R25, R10 ;  /* 0x000000190b127223 */ /* 0x000fe4000000000a */
[----:B------:R-:W5:Y:S04]  /*3000*/  LDS.64 R22, [R3.X4+0x1f00] ;  /* 0x001f000003167984 */ /* 0x000f680000004a00 */
[----:B------:R-:W5:Y:S01]  /*3010*/  LDS.128 R8, [R0+0x1f0] ;  /* 0x0001f00000087984 */ /* 0x000f620000000c00 */
[----:B------:R-:W-:-:S03]  /*3020*/  FFMA R53, R15, R24, R50 ;  /* 0x000000180f357223 */ /* 0x000fc60000000032 */
[----:B------:R-:W5:Y:S01]  /*3030*/  LDS.64 R26, [R3.X4+0x1f40] ;  /* 0x001f4000031a7984 */ /* 0x000f620000004a00 */
[-C--:B------:R-:W-:Y:S01]  /*3040*/  FFMA R50, R15, R25.reuse, R14 ;  /* 0x000000190f327223 */ /* 0x080fe2000000000e */
[C---:B------:R-:W-:Y:S02]  /*3050*/  FFMA R55, R7.reuse, R24, R52 ;  /* 0x0000001807377223 */ /* 0x040fe40000000034 */
[----:B------:R-:W5:Y:S01]  /*3060*/  LDS.64 R14, [R3.X4+0x1f80] ;  /* 0x001f8000030e7984 */ /* 0x000f620000004a00 */
[----:B------:R-:W-:-:S03]  /*3070*/  FFMA R52, R7, R25, R6 ;  /* 0x0000001907347223 */ /* 0x000fc60000000006 */
[----:B------:R2:W5:Y:S01]  /*3080*/  LDS.64 R6, [R3.X4+0x1fc0] ;  /* 0x001fc00003067984 */ /* 0x0005620000004a00 */
[C---:B------:R-:W-:Y:S01]  /*3090*/  FFMA R57, R19.reuse, R24, R56 ;  /* 0x0000001813397223 */ /* 0x040fe20000000038 */
[C---:B0-----:R-:W-:Y:S01]  /*30a0*/  FFMA R24, R32.reuse, R12, R51 ;  /* 0x0000000c20187223 */ /* 0x041fe20000000033 */
[----:B------:R-:W-:Y:S01]  /*30b0*/  FFMA R18, R32, R13, R18 ;  /* 0x0000000d20127223 */ /* 0x000fe20000000012 */
[----:B------:R-:W-:Y:S01]  /*30c0*/  SHF.R.U32.HI R2, RZ, 0x2, R2 ;  /* 0x00000002ff027819 */ /* 0x000fe20000011602 */
[----:B------:R-:W-:Y:S01]  /*30d0*/  FFMA R54, R19, R25, R54 ;  /* 0x0000001913367223 */ /* 0x000fe20000000036 */
[C---:B------:R-:W-:Y:S01]  /*30e0*/  FFMA R19, R33.reuse, R48, R24 ;  /* 0x0000003021137223 */ /* 0x040fe20000000018 */
[CC--:B-1----:R-:W-:Y:S01]  /*30f0*/  FFMA R32, R36.reuse, R12.reuse, R53 ;  /* 0x0000000c24207223 */ /* 0x0c2fe20000000035 */
[----:B------:R-:W-:Y:S01]  /*3100*/  FFMA R50, R36, R13, R50 ;  /* 0x0000000d24327223 */ /* 0x000fe20000000032 */
[-C--:B------:R-:W-:Y:S01]  /*3110*/  FFMA R24, R33, R49.reuse, R18 ;  /* 0x0000003121187223 */ /* 0x080fe20000000012 */
[----:B------:R-:W-:Y:S01]  /*3120*/  LOP3.LUT R2, R2, 0x6, RZ, 0xc0, !PT ;  /* 0x0000000602027812 */ /* 0x000fe200078ec0ff */
[-C--:B--2---:R-:W-:Y:S01]  /*3130*/  FFMA R18, R28, R12.reuse, R55 ;  /* 0x0000000c1c127223 */ /* 0x084fe20000000037 */
[----:B---3--:R-:W-:Y:S01]  /*3140*/  FFMA R12, R40, R12, R57 ;  /* 0x0000000c280c7223 */ /* 0x008fe20000000039 */
[CC--:B------:R-:W-:Y:S01]  /*3150*/  FFMA R25, R37.reuse, R48.reuse, R32 ;  /* 0x0000003025197223 */ /* 0x0c0fe20000000020 */
[----:B------:R-:W-:Y:S01]  /*3160*/  FFMA R50, R37, R49, R50 ;  /* 0x0000003125327223 */ /* 0x000fe20000000032 */
[-C--:B------:R-:W-:Y:S01]  /*3170*/  FFMA R52, R28, R13.reuse, R52 ;  /* 0x0000000d1c347223 */ /* 0x080fe20000000034 */
[----:B------:R-:W-:Y:S01]  /*3180*/  FFMA R54, R40, R13, R54 ;  /* 0x0000000d28367223 */ /* 0x000fe20000000036 */
[----:B------:R-:W-:Y:S01]  /*3190*/  IMAD R2, R2, 0x14, R3 ;  /* 0x0000001402027824 */ /* 0x000fe200078e0203 */
[-C--:B------:R-:W-:Y:S01]  /*31a0*/  FFMA R13, R41, R48.reuse, R12 ;  /* 0x00000030290d7223 */ /* 0x080fe2000000000c */
[----:B------:R-:W-:Y:S01]  /*31b0*/  FFMA R3, R29, R48, R18 ;  /* 0x000000301d037223 */ /* 0x000fe20000000012 */
[CC--:B----4-:R-:W-:Y:S01]  /*31c0*/  FFMA R12, R34.reuse, R4.reuse, R19 ;  /* 0x00000004220c7223 */ /* 0x0d0fe20000000013 */
[-C--:B------:R-:W-:Y:S01]  /*31d0*/  FFMA R24, R34, R5.reuse, R24 ;  /* 0x0000000522187223 */ /* 0x080fe20000000018 */
[C---:B------:R-:W-:Y:S01]  /*31e0*/  FFMA R18, R38.reuse, R4, R25 ;  /* 0x0000000426127223 */ /* 0x040fe20000000019 */
[----:B------:R-:W-:Y:S01]  /*31f0*/  FFMA R50, R38, R5, R50 ;  /* 0x0000000526327223 */ /* 0x000fe20000000032 */
[CC--:B-----5:R-:W-:Y:S01]  /*3200*/  FFMA R19, R35.reuse, R16.reuse, R12 ;  /* 0x0000001023137223 */ /* 0x0e0fe2000000000c */
[-C--:B------:R-:W-:Y:S01]  /*3210*/  FFMA R24, R35, R17.reuse, R24 ;  /* 0x0000001123187223 */ /* 0x080fe20000000018 */
[C---:B------:R-:W-:Y:S01]  /*3220*/  FFMA R25, R39.reuse, R16, R18 ;  /* 0x0000001027197223 */ /* 0x040fe20000000012 */
[----:B------:R-:W-:Y:S01]  /*3230*/  FFMA R50, R39, R17, R50 ;  /* 0x0000001127327223 */ /* 0x000fe20000000032 */
[----:B------:R-:W0:Y:S01]  /*3240*/  LDS.128 R32, [R0+0x8f0] ;  /* 0x0008f00000207984 */ /* 0x000e220000000c00 */
[CC--:B------:R-:W-:Y:S01]  /*3250*/  FFMA R12, R44.reuse, R22.reuse, R19 ;  /* 0x000000162c0c7223 */ /* 0x0c0fe20000000013 */
[-C--:B------:R-:W-:Y:S01]  /*3260*/  FFMA R24, R44, R23.reuse, R24 ;  /* 0x000000172c187223 */ /* 0x080fe20000000018 */
[C---:B------:R-:W-:Y:S01]  /*3270*/  FFMA R18, R8.reuse, R22, R25 ;  /* 0x0000001608127223 */ /* 0x040fe20000000019 */
[----:B------:R-:W1:Y:S01]  /*3280*/  LDS.128 R36, [R0+0x9f0] ;  /* 0x0009f00000247984 */ /* 0x000e620000000c00 */
[----:B------:R-:W-:Y:S01]  /*3290*/  FFMA R50, R8, R23, R50 ;  /* 0x0000001708327223 */ /* 0x000fe20000000032 */
[CC--:B------:R-:W-:Y:S01]  /*32a0*/  FFMA R19, R45.reuse, R26.reuse, R12 ;  /* 0x0000001a2d137223 */ /* 0x0c0fe2000000000c */
[-C--:B------:R-:W-:Y:S01]  /*32b0*/  FFMA R24, R45, R27.reuse, R24 ;  /* 0x0000001b2d187223 */ /* 0x080fe20000000018 */
[C---:B------:R-:W-:Y:S01]  /*32c0*/  FFMA R25, R9.reuse, R26, R18 ;  /* 0x0000001a09197223 */ /* 0x040fe20000000012 */
        /* <DEDUP_REMOVED lines=9> */
[----:B------:R-:W-:Y:S06]  /*3360*/  BAR.SYNC 0x0 ;  /* 0x0000000000007b1d */ /* 0x000fec0000000000 */
[----:B------:R-:W-:Y:S04]  /*3370*/  STS.64 [R2.X4], R46 ;  /* 0x0000002e02007388 */ /* 0x000fe80000004a00 */
[----:B------:R-:W-:Y:S04]  /*3380*/  STS.64 [R2.X4+0x50], R18 ;  /* 0x0000501202007388 */ /* 0x000fe80000004a00 */
[----:B------:R-:W-:Y:S06]  /*3390*/  BAR.SYNC 0x0 ;  /* 0x0000000000007b1d */ /* 0x000fec0000000000 */
[----:B------:R-:W2:Y:S01]  /*33a0*/  LDS.128 R8, [R20.X4] ;  /* 0x0000000014087984 */ /* 0x000ea20000004c00 */
[-C--:B------:R-:W-:Y:S01]  /*33b0*/  FFMA R52, R29, R49.reuse, R52 ;  /* 0x000000311d347223 */ /* 0x080fe20000000034 */
[----:B------:R-:W-:Y:S01]  /*33c0*/  FFMA R54, R41, R49, R54 ;  /* 0x0000003129367223 */ /* 0x000fe20000000036 */
        /* <DEDUP_REMOVED lines=8> */
[-C--:B0-----:R-:W-:Y:S01]  /*3450*/  FFMA R0, R32, R22.reuse, R3 ;  /* 0x0000001620007223 */ /* 0x081fe20000000003 */
[----:B-1----:R-:W-:Y:S01]  /*3460*/  FFMA R22, R36, R22, R5 ;  /* 0x0000001624167223 */ /* 0x002fe20000000005 */
        /* <DEDUP_REMOVED lines=10> */
[----:B------:R-:W-:Y:S01]  /*3510*/  MOV R4, 0x4 ;  /* 0x0000000400047802 */ /* 0x000fe20000000f00 */
[CC--:B------:R-:W-:Y:S01]  /*3520*/  FFMA R34, R35.reuse, R6.reuse, R0 ;  /* 0x0000000623227223 */ /* 0x0c0fe20000000000 */
[-C--:B------:R-:W-:Y:S01]  /*3530*/  FFMA R35, R35, R7.reuse, R52 ;  /* 0x0000000723237223 */ /* 0x080fe20000000034 */
[C---:B------:R-:W-:Y:S01]  /*3540*/  FFMA R6, R39.reuse, R6, R14 ;  /* 0x0000000627067223 */ /* 0x040fe2000000000e */
[----:B------:R-:W-:Y:S01]  /*3550*/  FFMA R7, R39, R7, R54 ;  /* 0x0000000727077223 */ /* 0x000fe20000000036 */
[----:B------:R-:W-:Y:S01]  /*3560*/  IMAD.WIDE R4, R21, R4, c[0x0][0x170] ;  /* 0x00005c0015047625 */ /* 0x000fe200078e0204 */
[----:B------:R-:W-:Y:S06]  /*3570*/  BAR.SYNC 0x0 ;  /* 0x0000000000007b1d */ /* 0x000fec0000000000 */
[----:B------:R-:W-:Y:S04]  /*3580*/  STS.64 [R2.X4], R34 ;  /* 0x0000002202007388 */ /* 0x000fe80000004a00 */
[----:B------:R-:W-:Y:S04]  /*3590*/  STS.64 [R2.X4+0x50], R6 ;  /* 0x0000500602007388 */ /* 0x000fe80000004a00 */
[----:B------:R-:W-:Y:S06]  /*35a0*/  BAR.SYNC 0x0 ;  /* 0x0000000000007b1d */ /* 0x000fec0000000000 */
[----:B--2---:R0:W-:Y:S01]  /*35b0*/  @P1 STG.E.128 [R4.64], R8 ;  /* 0x0000000804001986 */ /* 0x0041e2000c101d04 */
[----:B------:R-:W-:Y:S05]  /*35c0*/  @!P0 EXIT ;  /* 0x000000000000894d */ /* 0x000fea0003800000 */
[----:B------:R-:W1:Y:S04]  /*35d0*/  LDS.128 R20, [R20.X4] ;  /* 0x0000000014147984 */ /* 0x000e680000004c00 */
[----:B-1----:R-:W-:Y:S01]  /*35e0*/  STG.E.128 [R4.64], R20 ;  /* 0x0000001404007986 */ /* 0x002fe2000c101d04 */
[----:B------:R-:W-:Y:S05]  /*35f0*/  EXIT ;  /* 0x000000000000794d */ /* 0x000fea0003800000 */
.L_x_0:
[----:B------:R-:W-:-:S00]  /*3600*/  BRA `(.L_x_0) ;  /* 0xfffffff000007947 */ /* 0x000fc0000383ffff */
[----:B------:R-:W-:-:S00]  /*3610*/  NOP ;  /* 0x0000000000007918 */ /* 0x000fc00000000000 */
        /* <DEDUP_REMOVED lines=14> */
.L_x_1:


//--------------------- .nv.shared.triton_bmm     --------------------------
	.section	.nv.shared.triton_bmm,"aw",@nobits
	.align	16
